//
// Generated by NVIDIA NVVM Compiler
//
// Compiler Build ID: CL-36424714
// Cuda compilation tools, release 13.0, V13.0.88
// Based on NVVM 20.0.0
//

.version 9.0
.target sm_100
.address_size 64

	// .globl	_Z14cuda_kernel_b1iiPjS_S_S_S_iii
// _ZZ14cuda_kernel_b1iiPjS_S_S_S_iiiE4down has been demoted
// _ZZ14cuda_kernel_b1iiPjS_S_S_S_iiiE4left has been demoted
// _ZZ14cuda_kernel_b1iiPjS_S_S_S_iiiE5right has been demoted
// _ZZ14cuda_kernel_b1iiPjS_S_S_S_iiiE6bitmap has been demoted
// _ZZ14cuda_kernel_b1iiPjS_S_S_S_iiiE3sum has been demoted
// _ZZ14cuda_kernel_b1iiPjS_S_S_S_iiiE4usum has been demoted
// _ZZ14cuda_kernel_b2iiPjS_S_S_S_iS_iiiiiiiE4down has been demoted
// _ZZ14cuda_kernel_b2iiPjS_S_S_S_iS_iiiiiiiE4left has been demoted
// _ZZ14cuda_kernel_b2iiPjS_S_S_S_iS_iiiiiiiE5right has been demoted
// _ZZ14cuda_kernel_b2iiPjS_S_S_S_iS_iiiiiiiE6bitmap has been demoted
// _ZZ14cuda_kernel_b2iiPjS_S_S_S_iS_iiiiiiiE3sum has been demoted
// _ZZ14cuda_kernel_b2iiPjS_S_S_S_iS_iiiiiiiE4usum has been demoted

.visible .entry _Z14cuda_kernel_b1iiPjS_S_S_S_iii(
	.param .u32 _Z14cuda_kernel_b1iiPjS_S_S_S_iii_param_0,
	.param .u32 _Z14cuda_kernel_b1iiPjS_S_S_S_iii_param_1,
	.param .u64 .ptr .align 1 _Z14cuda_kernel_b1iiPjS_S_S_S_iii_param_2,
	.param .u64 .ptr .align 1 _Z14cuda_kernel_b1iiPjS_S_S_S_iii_param_3,
	.param .u64 .ptr .align 1 _Z14cuda_kernel_b1iiPjS_S_S_S_iii_param_4,
	.param .u64 .ptr .align 1 _Z14cuda_kernel_b1iiPjS_S_S_S_iii_param_5,
	.param .u64 .ptr .align 1 _Z14cuda_kernel_b1iiPjS_S_S_S_iii_param_6,
	.param .u32 _Z14cuda_kernel_b1iiPjS_S_S_S_iii_param_7,
	.param .u32 _Z14cuda_kernel_b1iiPjS_S_S_S_iii_param_8,
	.param .u32 _Z14cuda_kernel_b1iiPjS_S_S_S_iii_param_9
)
{
	.reg .pred 	%p<15>;
	.reg .b32 	%r<125>;
	.reg .b64 	%rd<18>;
	// demoted variable
	.shared .align 4 .b8 _ZZ14cuda_kernel_b1iiPjS_S_S_S_iiiE4down[3840];
	// demoted variable
	.shared .align 4 .b8 _ZZ14cuda_kernel_b1iiPjS_S_S_S_iiiE4left[3840];
	// demoted variable
	.shared .align 4 .b8 _ZZ14cuda_kernel_b1iiPjS_S_S_S_iiiE5right[3840];
	// demoted variable
	.shared .align 4 .b8 _ZZ14cuda_kernel_b1iiPjS_S_S_S_iiiE6bitmap[3840];
	// demoted variable
	.shared .align 4 .b8 _ZZ14cuda_kernel_b1iiPjS_S_S_S_iiiE3sum[384];
	// demoted variable
	.shared .align 4 .b8 _ZZ14cuda_kernel_b1iiPjS_S_S_S_iiiE4usum[384];
	ld.param.u32 	%r28, [_Z14cuda_kernel_b1iiPjS_S_S_S_iii_param_0];
	ld.param.u32 	%r25, [_Z14cuda_kernel_b1iiPjS_S_S_S_iii_param_1];
	ld.param.u64 	%rd3, [_Z14cuda_kernel_b1iiPjS_S_S_S_iii_param_2];
	ld.param.u64 	%rd4, [_Z14cuda_kernel_b1iiPjS_S_S_S_iii_param_3];
	ld.param.u64 	%rd5, [_Z14cuda_kernel_b1iiPjS_S_S_S_iii_param_4];
	ld.param.u64 	%rd1, [_Z14cuda_kernel_b1iiPjS_S_S_S_iii_param_5];
	ld.param.u64 	%rd2, [_Z14cuda_kernel_b1iiPjS_S_S_S_iii_param_6];
	ld.param.u32 	%r29, [_Z14cuda_kernel_b1iiPjS_S_S_S_iii_param_7];
	ld.param.u32 	%r26, [_Z14cuda_kernel_b1iiPjS_S_S_S_iii_param_8];
	ld.param.u32 	%r27, [_Z14cuda_kernel_b1iiPjS_S_S_S_iii_param_9];
	cvta.to.global.u64 	%rd6, %rd5;
	cvta.to.global.u64 	%rd7, %rd4;
	cvta.to.global.u64 	%rd8, %rd3;
	mov.b32 	%r30, -1;
	shl.b32 	%r31, %r30, %r28;
	not.b32 	%r1, %r31;
	mov.u32 	%r2, %tid.x;
	mov.u32 	%r3, %ctaid.x;
	mov.u32 	%r32, %ntid.x;
	mad.lo.s32 	%r33, %r3, %r32, %r2;
	mul.wide.u32 	%rd9, %r33, 4;
	add.s64 	%rd10, %rd8, %rd9;
	ld.global.u32 	%r34, [%rd10];
	mul.lo.s32 	%r35, %r2, 40;
	mov.u32 	%r36, _ZZ14cuda_kernel_b1iiPjS_S_S_S_iiiE4down;
	add.s32 	%r4, %r36, %r35;
	st.shared.u32 	[%r4], %r34;
	add.s64 	%rd11, %rd7, %rd9;
	ld.global.u32 	%r37, [%rd11];
	mov.u32 	%r38, _ZZ14cuda_kernel_b1iiPjS_S_S_S_iiiE4left;
	add.s32 	%r5, %r38, %r35;
	st.shared.u32 	[%r5], %r37;
	add.s64 	%rd12, %rd6, %rd9;
	ld.global.u32 	%r39, [%rd12];
	mov.u32 	%r40, _ZZ14cuda_kernel_b1iiPjS_S_S_S_iiiE5right;
	add.s32 	%r6, %r40, %r35;
	st.shared.u32 	[%r6], %r39;
	or.b32  	%r41, %r37, %r34;
	or.b32  	%r42, %r41, %r39;
	not.b32 	%r43, %r42;
	and.b32  	%r44, %r43, %r1;
	mov.u32 	%r45, _ZZ14cuda_kernel_b1iiPjS_S_S_S_iiiE6bitmap;
	add.s32 	%r7, %r45, %r35;
	st.shared.u32 	[%r7], %r44;
	setp.ge.u32 	%p1, %r33, %r29;
	shl.b32 	%r46, %r2, 2;
	mov.u32 	%r47, _ZZ14cuda_kernel_b1iiPjS_S_S_S_iiiE3sum;
	add.s32 	%r8, %r47, %r46;
	mov.u32 	%r48, _ZZ14cuda_kernel_b1iiPjS_S_S_S_iiiE4usum;
	add.s32 	%r9, %r48, %r46;
	@%p1 bra 	$L__BB0_11;
	mov.b32 	%r124, 0;
	mov.u32 	%r123, %r124;
	mov.u32 	%r122, %r124;
$L__BB0_2:
	shl.b32 	%r51, %r124, 2;
	add.s32 	%r13, %r7, %r51;
	ld.shared.u32 	%r14, [%r13];
	setp.ne.s32 	%p2, %r14, 0;
	@%p2 bra 	$L__BB0_4;
	add.s32 	%r124, %r124, -1;
	bra.uni 	$L__BB0_9;
$L__BB0_4:
	add.s32 	%r52, %r124, %r26;
	setp.lt.s32 	%p3, %r52, %r27;
	and.b32  	%r53, %r14, -3;
	selp.b32 	%r54, %r53, %r14, %p3;
	neg.s32 	%r55, %r54;
	and.b32  	%r16, %r54, %r55;
	xor.b32  	%r56, %r54, %r16;
	st.shared.u32 	[%r13], %r56;
	and.b32  	%r57, %r16, %r1;
	setp.eq.s32 	%p4, %r57, 0;
	@%p4 bra 	$L__BB0_8;
	add.s32 	%r17, %r124, 1;
	setp.ne.s32 	%p5, %r17, %r25;
	@%p5 bra 	$L__BB0_7;
	add.s32 	%r123, %r123, 1;
	add.s32 	%r122, %r122, 8;
	add.s32 	%r124, %r124, -1;
	bra.uni 	$L__BB0_9;
$L__BB0_7:
	add.s32 	%r59, %r4, %r51;
	ld.shared.u32 	%r60, [%r59];
	add.s32 	%r61, %r5, %r51;
	ld.shared.u32 	%r62, [%r61];
	add.s32 	%r63, %r6, %r51;
	ld.shared.u32 	%r64, [%r63];
	or.b32  	%r65, %r16, %r60;
	st.shared.u32 	[%r59+4], %r65;
	or.b32  	%r66, %r16, %r62;
	shl.b32 	%r67, %r66, 1;
	st.shared.u32 	[%r61+4], %r67;
	or.b32  	%r68, %r16, %r64;
	shr.u32 	%r69, %r68, 1;
	st.shared.u32 	[%r63+4], %r69;
	or.b32  	%r70, %r67, %r65;
	or.b32  	%r71, %r70, %r69;
	not.b32 	%r72, %r71;
	and.b32  	%r73, %r72, %r1;
	st.shared.u32 	[%r13+4], %r73;
	mov.u32 	%r124, %r17;
	bra.uni 	$L__BB0_9;
$L__BB0_8:
	add.s32 	%r124, %r124, -1;
$L__BB0_9:
	setp.gt.s32 	%p6, %r124, -1;
	@%p6 bra 	$L__BB0_2;
	st.shared.u32 	[%r8], %r122;
	st.shared.u32 	[%r9], %r123;
	bra.uni 	$L__BB0_12;
$L__BB0_11:
	mov.b32 	%r49, 0;
	st.shared.u32 	[%r8], %r49;
	st.shared.u32 	[%r9], %r49;
$L__BB0_12:
	bar.sync 	0;
	and.b32  	%r74, %r2, 992;
	setp.ne.s32 	%p7, %r74, 0;
	@%p7 bra 	$L__BB0_14;
	ld.shared.u32 	%r75, [%r8+256];
	ld.shared.u32 	%r76, [%r8];
	add.s32 	%r77, %r76, %r75;
	st.shared.u32 	[%r8], %r77;
	ld.shared.u32 	%r78, [%r9+256];
	ld.shared.u32 	%r79, [%r9];
	add.s32 	%r80, %r79, %r78;
	st.shared.u32 	[%r9], %r80;
$L__BB0_14:
	bar.warp.sync 	-1;
	setp.gt.u32 	%p8, %r2, 31;
	@%p8 bra 	$L__BB0_16;
	ld.shared.u32 	%r81, [%r8+128];
	ld.shared.u32 	%r82, [%r8];
	add.s32 	%r83, %r82, %r81;
	st.shared.u32 	[%r8], %r83;
	ld.shared.u32 	%r84, [%r9+128];
	ld.shared.u32 	%r85, [%r9];
	add.s32 	%r86, %r85, %r84;
	st.shared.u32 	[%r9], %r86;
$L__BB0_16:
	bar.warp.sync 	-1;
	setp.gt.u32 	%p9, %r2, 15;
	@%p9 bra 	$L__BB0_18;
	ld.shared.u32 	%r87, [%r8+64];
	ld.shared.u32 	%r88, [%r8];
	add.s32 	%r89, %r88, %r87;
	st.shared.u32 	[%r8], %r89;
	ld.shared.u32 	%r90, [%r9+64];
	ld.shared.u32 	%r91, [%r9];
	add.s32 	%r92, %r91, %r90;
	st.shared.u32 	[%r9], %r92;
$L__BB0_18:
	bar.warp.sync 	-1;
	setp.gt.u32 	%p10, %r2, 7;
	@%p10 bra 	$L__BB0_20;
	ld.shared.u32 	%r93, [%r8+32];
	ld.shared.u32 	%r94, [%r8];
	add.s32 	%r95, %r94, %r93;
	st.shared.u32 	[%r8], %r95;
	ld.shared.u32 	%r96, [%r9+32];
	ld.shared.u32 	%r97, [%r9];
	add.s32 	%r98, %r97, %r96;
	st.shared.u32 	[%r9], %r98;
$L__BB0_20:
	bar.warp.sync 	-1;
	setp.gt.u32 	%p11, %r2, 3;
	@%p11 bra 	$L__BB0_22;
	ld.shared.u32 	%r99, [%r8+16];
	ld.shared.u32 	%r100, [%r8];
	add.s32 	%r101, %r100, %r99;
	st.shared.u32 	[%r8], %r101;
	ld.shared.u32 	%r102, [%r9+16];
	ld.shared.u32 	%r103, [%r9];
	add.s32 	%r104, %r103, %r102;
	st.shared.u32 	[%r9], %r104;
$L__BB0_22:
	bar.warp.sync 	-1;
	setp.gt.u32 	%p12, %r2, 1;
	@%p12 bra 	$L__BB0_24;
	ld.shared.u32 	%r105, [%r8+8];
	ld.shared.u32 	%r106, [%r8];
	add.s32 	%r107, %r106, %r105;
	st.shared.u32 	[%r8], %r107;
	ld.shared.u32 	%r108, [%r9+8];
	ld.shared.u32 	%r109, [%r9];
	add.s32 	%r110, %r109, %r108;
	st.shared.u32 	[%r9], %r110;
$L__BB0_24:
	bar.warp.sync 	-1;
	setp.ne.s32 	%p13, %r2, 0;
	@%p13 bra 	$L__BB0_26;
	ld.shared.u32 	%r111, [_ZZ14cuda_kernel_b1iiPjS_S_S_S_iiiE3sum+4];
	ld.shared.u32 	%r112, [_ZZ14cuda_kernel_b1iiPjS_S_S_S_iiiE3sum];
	add.s32 	%r113, %r112, %r111;
	st.shared.u32 	[_ZZ14cuda_kernel_b1iiPjS_S_S_S_iiiE3sum], %r113;
	ld.shared.u32 	%r114, [_ZZ14cuda_kernel_b1iiPjS_S_S_S_iiiE4usum+4];
	ld.shared.u32 	%r115, [_ZZ14cuda_kernel_b1iiPjS_S_S_S_iiiE4usum];
	add.s32 	%r116, %r115, %r114;
	st.shared.u32 	[_ZZ14cuda_kernel_b1iiPjS_S_S_S_iiiE4usum], %r116;
$L__BB0_26:
	setp.ne.s32 	%p14, %r2, 0;
	bar.warp.sync 	-1;
	@%p14 bra 	$L__BB0_28;
	ld.shared.u32 	%r117, [_ZZ14cuda_kernel_b1iiPjS_S_S_S_iiiE3sum];
	cvta.to.global.u64 	%rd13, %rd1;
	mul.wide.u32 	%rd14, %r3, 4;
	add.s64 	%rd15, %rd13, %rd14;
	st.global.u32 	[%rd15], %r117;
	ld.shared.u32 	%r118, [_ZZ14cuda_kernel_b1iiPjS_S_S_S_iiiE4usum];
	cvta.to.global.u64 	%rd16, %rd2;
	add.s64 	%rd17, %rd16, %rd14;
	st.global.u32 	[%rd17], %r118;
$L__BB0_28:
	ret;

}
	// .globl	_Z14cuda_kernel_b2iiPjS_S_S_S_iS_iiiiiii
.visible .entry _Z14cuda_kernel_b2iiPjS_S_S_S_iS_iiiiiii(
	.param .u32 _Z14cuda_kernel_b2iiPjS_S_S_S_iS_iiiiiii_param_0,
	.param .u32 _Z14cuda_kernel_b2iiPjS_S_S_S_iS_iiiiiii_param_1,
	.param .u64 .ptr .align 1 _Z14cuda_kernel_b2iiPjS_S_S_S_iS_iiiiiii_param_2,
	.param .u64 .ptr .align 1 _Z14cuda_kernel_b2iiPjS_S_S_S_iS_iiiiiii_param_3,
	.param .u64 .ptr .align 1 _Z14cuda_kernel_b2iiPjS_S_S_S_iS_iiiiiii_param_4,
	.param .u64 .ptr .align 1 _Z14cuda_kernel_b2iiPjS_S_S_S_iS_iiiiiii_param_5,
	.param .u64 .ptr .align 1 _Z14cuda_kernel_b2iiPjS_S_S_S_iS_iiiiiii_param_6,
	.param .u32 _Z14cuda_kernel_b2iiPjS_S_S_S_iS_iiiiiii_param_7,
	.param .u64 .ptr .align 1 _Z14cuda_kernel_b2iiPjS_S_S_S_iS_iiiiiii_param_8,
	.param .u32 _Z14cuda_kernel_b2iiPjS_S_S_S_iS_iiiiiii_param_9,
	.param .u32 _Z14cuda_kernel_b2iiPjS_S_S_S_iS_iiiiiii_param_10,
	.param .u32 _Z14cuda_kernel_b2iiPjS_S_S_S_iS_iiiiiii_param_11,
	.param .u32 _Z14cuda_kernel_b2iiPjS_S_S_S_iS_iiiiiii_param_12,
	.param .u32 _Z14cuda_kernel_b2iiPjS_S_S_S_iS_iiiiiii_param_13,
	.param .u32 _Z14cuda_kernel_b2iiPjS_S_S_S_iS_iiiiiii_param_14,
	.param .u32 _Z14cuda_kernel_b2iiPjS_S_S_S_iS_iiiiiii_param_15
)
{
	.local .align 4 .b8 	__local_depot1[108];
	.reg .b64 	%SP;
	.reg .b64 	%SPL;
	.reg .pred 	%p<62>;
	.reg .b32 	%r<361>;
	.reg .b64 	%rd<111>;
	// demoted variable
	.shared .align 4 .b8 _ZZ14cuda_kernel_b2iiPjS_S_S_S_iS_iiiiiiiE4down[3840];
	// demoted variable
	.shared .align 4 .b8 _ZZ14cuda_kernel_b2iiPjS_S_S_S_iS_iiiiiiiE4left[3840];
	// demoted variable
	.shared .align 4 .b8 _ZZ14cuda_kernel_b2iiPjS_S_S_S_iS_iiiiiiiE5right[3840];
	// demoted variable
	.shared .align 4 .b8 _ZZ14cuda_kernel_b2iiPjS_S_S_S_iS_iiiiiiiE6bitmap[3840];
	// demoted variable
	.shared .align 4 .b8 _ZZ14cuda_kernel_b2iiPjS_S_S_S_iS_iiiiiiiE3sum[384];
	// demoted variable
	.shared .align 4 .b8 _ZZ14cuda_kernel_b2iiPjS_S_S_S_iS_iiiiiiiE4usum[384];
	mov.u64 	%SPL, __local_depot1;
	ld.param.u32 	%r123, [_Z14cuda_kernel_b2iiPjS_S_S_S_iS_iiiiiii_param_0];
	ld.param.u32 	%r124, [_Z14cuda_kernel_b2iiPjS_S_S_S_iS_iiiiiii_param_1];
	ld.param.u64 	%rd8, [_Z14cuda_kernel_b2iiPjS_S_S_S_iS_iiiiiii_param_2];
	ld.param.u64 	%rd9, [_Z14cuda_kernel_b2iiPjS_S_S_S_iS_iiiiiii_param_3];
	ld.param.u64 	%rd10, [_Z14cuda_kernel_b2iiPjS_S_S_S_iS_iiiiiii_param_4];
	ld.param.u64 	%rd7, [_Z14cuda_kernel_b2iiPjS_S_S_S_iS_iiiiiii_param_6];
	ld.param.u32 	%r132, [_Z14cuda_kernel_b2iiPjS_S_S_S_iS_iiiiiii_param_7];
	ld.param.u64 	%rd11, [_Z14cuda_kernel_b2iiPjS_S_S_S_iS_iiiiiii_param_8];
	ld.param.u32 	%r125, [_Z14cuda_kernel_b2iiPjS_S_S_S_iS_iiiiiii_param_9];
	ld.param.u32 	%r126, [_Z14cuda_kernel_b2iiPjS_S_S_S_iS_iiiiiii_param_10];
	ld.param.u32 	%r127, [_Z14cuda_kernel_b2iiPjS_S_S_S_iS_iiiiiii_param_11];
	ld.param.u32 	%r128, [_Z14cuda_kernel_b2iiPjS_S_S_S_iS_iiiiiii_param_12];
	ld.param.u32 	%r129, [_Z14cuda_kernel_b2iiPjS_S_S_S_iS_iiiiiii_param_13];
	ld.param.u32 	%r130, [_Z14cuda_kernel_b2iiPjS_S_S_S_iS_iiiiiii_param_14];
	ld.param.u32 	%r131, [_Z14cuda_kernel_b2iiPjS_S_S_S_iS_iiiiiii_param_15];
	cvta.to.global.u64 	%rd1, %rd11;
	cvta.to.global.u64 	%rd12, %rd10;
	cvta.to.global.u64 	%rd13, %rd9;
	cvta.to.global.u64 	%rd14, %rd8;
	add.u64 	%rd2, %SPL, 0;
	mov.b32 	%r133, -1;
	shl.b32 	%r134, %r133, %r123;
	not.b32 	%r1, %r134;
	mov.u32 	%r2, %tid.x;
	mov.u32 	%r3, %ctaid.x;
	mov.u32 	%r135, %ntid.x;
	mad.lo.s32 	%r4, %r3, %r135, %r2;
	mul.wide.u32 	%rd16, %r4, 4;
	add.s64 	%rd17, %rd14, %rd16;
	ld.global.u32 	%r136, [%rd17];
	mul.lo.s32 	%r137, %r2, 40;
	mov.u32 	%r138, _ZZ14cuda_kernel_b2iiPjS_S_S_S_iS_iiiiiiiE4down;
	add.s32 	%r5, %r138, %r137;
	st.shared.u32 	[%r5], %r136;
	add.s64 	%rd18, %rd13, %rd16;
	ld.global.u32 	%r139, [%rd18];
	mov.u32 	%r140, _ZZ14cuda_kernel_b2iiPjS_S_S_S_iS_iiiiiiiE4left;
	add.s32 	%r6, %r140, %r137;
	st.shared.u32 	[%r6], %r139;
	add.s64 	%rd19, %rd12, %rd16;
	ld.global.u32 	%r141, [%rd19];
	mov.u32 	%r142, _ZZ14cuda_kernel_b2iiPjS_S_S_S_iS_iiiiiiiE5right;
	add.s32 	%r7, %r142, %r137;
	st.shared.u32 	[%r7], %r141;
	or.b32  	%r143, %r139, %r136;
	or.b32  	%r144, %r143, %r141;
	not.b32 	%r145, %r144;
	and.b32  	%r146, %r145, %r1;
	mov.u32 	%r147, _ZZ14cuda_kernel_b2iiPjS_S_S_S_iS_iiiiiiiE6bitmap;
	add.s32 	%r8, %r147, %r137;
	st.shared.u32 	[%r8], %r146;
	setp.ge.u32 	%p1, %r4, %r132;
	shl.b32 	%r148, %r2, 2;
	mov.u32 	%r149, _ZZ14cuda_kernel_b2iiPjS_S_S_S_iS_iiiiiiiE3sum;
	add.s32 	%r9, %r149, %r148;
	mov.u32 	%r150, _ZZ14cuda_kernel_b2iiPjS_S_S_S_iS_iiiiiiiE4usum;
	add.s32 	%r10, %r150, %r148;
	@%p1 bra 	$L__BB1_76;
	setp.lt.s32 	%p2, %r125, 1;
	@%p2 bra 	$L__BB1_14;
	mul.lo.s32 	%r11, %r125, %r4;
	and.b32  	%r12, %r125, 15;
	setp.lt.u32 	%p3, %r125, 16;
	mov.b32 	%r321, 0;
	@%p3 bra 	$L__BB1_5;
	and.b32  	%r321, %r125, 2147483632;
	mov.b32 	%r350, 0;
$L__BB1_4:
	.pragma "nounroll";
	add.s32 	%r154, %r350, %r11;
	mul.wide.u32 	%rd20, %r154, 4;
	add.s64 	%rd21, %rd1, %rd20;
	ld.global.u32 	%r155, [%rd21];
	mul.wide.u32 	%rd22, %r350, 4;
	add.s64 	%rd23, %rd2, %rd22;
	st.local.u32 	[%rd23], %r155;
	add.s32 	%r156, %r154, 1;
	mul.wide.u32 	%rd24, %r156, 4;
	add.s64 	%rd25, %rd1, %rd24;
	ld.global.u32 	%r157, [%rd25];
	st.local.u32 	[%rd23+4], %r157;
	add.s32 	%r158, %r154, 2;
	mul.wide.u32 	%rd26, %r158, 4;
	add.s64 	%rd27, %rd1, %rd26;
	ld.global.u32 	%r159, [%rd27];
	st.local.u32 	[%rd23+8], %r159;
	add.s32 	%r160, %r154, 3;
	mul.wide.u32 	%rd28, %r160, 4;
	add.s64 	%rd29, %rd1, %rd28;
	ld.global.u32 	%r161, [%rd29];
	st.local.u32 	[%rd23+12], %r161;
	add.s32 	%r162, %r154, 4;
	mul.wide.u32 	%rd30, %r162, 4;
	add.s64 	%rd31, %rd1, %rd30;
	ld.global.u32 	%r163, [%rd31];
	st.local.u32 	[%rd23+16], %r163;
	add.s32 	%r164, %r154, 5;
	mul.wide.u32 	%rd32, %r164, 4;
	add.s64 	%rd33, %rd1, %rd32;
	ld.global.u32 	%r165, [%rd33];
	st.local.u32 	[%rd23+20], %r165;
	add.s32 	%r166, %r154, 6;
	mul.wide.u32 	%rd34, %r166, 4;
	add.s64 	%rd35, %rd1, %rd34;
	ld.global.u32 	%r167, [%rd35];
	st.local.u32 	[%rd23+24], %r167;
	add.s32 	%r168, %r154, 7;
	mul.wide.u32 	%rd36, %r168, 4;
	add.s64 	%rd37, %rd1, %rd36;
	ld.global.u32 	%r169, [%rd37];
	st.local.u32 	[%rd23+28], %r169;
	add.s32 	%r170, %r154, 8;
	mul.wide.u32 	%rd38, %r170, 4;
	add.s64 	%rd39, %rd1, %rd38;
	ld.global.u32 	%r171, [%rd39];
	st.local.u32 	[%rd23+32], %r171;
	add.s32 	%r172, %r154, 9;
	mul.wide.u32 	%rd40, %r172, 4;
	add.s64 	%rd41, %rd1, %rd40;
	ld.global.u32 	%r173, [%rd41];
	st.local.u32 	[%rd23+36], %r173;
	add.s32 	%r174, %r154, 10;
	mul.wide.u32 	%rd42, %r174, 4;
	add.s64 	%rd43, %rd1, %rd42;
	ld.global.u32 	%r175, [%rd43];
	st.local.u32 	[%rd23+40], %r175;
	add.s32 	%r176, %r154, 11;
	mul.wide.u32 	%rd44, %r176, 4;
	add.s64 	%rd45, %rd1, %rd44;
	ld.global.u32 	%r177, [%rd45];
	st.local.u32 	[%rd23+44], %r177;
	add.s32 	%r178, %r154, 12;
	mul.wide.u32 	%rd46, %r178, 4;
	add.s64 	%rd47, %rd1, %rd46;
	ld.global.u32 	%r179, [%rd47];
	st.local.u32 	[%rd23+48], %r179;
	add.s32 	%r180, %r154, 13;
	mul.wide.u32 	%rd48, %r180, 4;
	add.s64 	%rd49, %rd1, %rd48;
	ld.global.u32 	%r181, [%rd49];
	st.local.u32 	[%rd23+52], %r181;
	add.s32 	%r182, %r154, 14;
	mul.wide.u32 	%rd50, %r182, 4;
	add.s64 	%rd51, %rd1, %rd50;
	ld.global.u32 	%r183, [%rd51];
	st.local.u32 	[%rd23+56], %r183;
	add.s32 	%r184, %r154, 15;
	mul.wide.u32 	%rd52, %r184, 4;
	add.s64 	%rd53, %rd1, %rd52;
	ld.global.u32 	%r185, [%rd53];
	st.local.u32 	[%rd23+60], %r185;
	add.s32 	%r350, %r350, 16;
	setp.eq.s32 	%p4, %r350, %r321;
	@%p4 bra 	$L__BB1_5;
	bra.uni 	$L__BB1_4;
$L__BB1_5:
	setp.eq.s32 	%p5, %r12, 0;
	@%p5 bra 	$L__BB1_14;
	and.b32  	%r15, %r125, 7;
	setp.lt.u32 	%p6, %r12, 8;
	@%p6 bra 	$L__BB1_8;
	add.s32 	%r186, %r321, %r11;
	mul.wide.u32 	%rd54, %r186, 4;
	add.s64 	%rd55, %rd1, %rd54;
	ld.global.u32 	%r187, [%rd55];
	mul.wide.u32 	%rd56, %r321, 4;
	add.s64 	%rd57, %rd2, %rd56;
	st.local.u32 	[%rd57], %r187;
	add.s32 	%r188, %r186, 1;
	mul.wide.u32 	%rd58, %r188, 4;
	add.s64 	%rd59, %rd1, %rd58;
	ld.global.u32 	%r189, [%rd59];
	st.local.u32 	[%rd57+4], %r189;
	add.s32 	%r190, %r186, 2;
	mul.wide.u32 	%rd60, %r190, 4;
	add.s64 	%rd61, %rd1, %rd60;
	ld.global.u32 	%r191, [%rd61];
	st.local.u32 	[%rd57+8], %r191;
	add.s32 	%r192, %r186, 3;
	mul.wide.u32 	%rd62, %r192, 4;
	add.s64 	%rd63, %rd1, %rd62;
	ld.global.u32 	%r193, [%rd63];
	st.local.u32 	[%rd57+12], %r193;
	add.s32 	%r194, %r186, 4;
	mul.wide.u32 	%rd64, %r194, 4;
	add.s64 	%rd65, %rd1, %rd64;
	ld.global.u32 	%r195, [%rd65];
	st.local.u32 	[%rd57+16], %r195;
	add.s32 	%r196, %r186, 5;
	mul.wide.u32 	%rd66, %r196, 4;
	add.s64 	%rd67, %rd1, %rd66;
	ld.global.u32 	%r197, [%rd67];
	st.local.u32 	[%rd57+20], %r197;
	add.s32 	%r198, %r186, 6;
	mul.wide.u32 	%rd68, %r198, 4;
	add.s64 	%rd69, %rd1, %rd68;
	ld.global.u32 	%r199, [%rd69];
	st.local.u32 	[%rd57+24], %r199;
	add.s32 	%r200, %r186, 7;
	mul.wide.u32 	%rd70, %r200, 4;
	add.s64 	%rd71, %rd1, %rd70;
	ld.global.u32 	%r201, [%rd71];
	st.local.u32 	[%rd57+28], %r201;
	add.s32 	%r321, %r321, 8;
$L__BB1_8:
	setp.eq.s32 	%p7, %r15, 0;
	@%p7 bra 	$L__BB1_14;
	and.b32  	%r18, %r125, 3;
	setp.lt.u32 	%p8, %r15, 4;
	@%p8 bra 	$L__BB1_11;
	add.s32 	%r202, %r321, %r11;
	mul.wide.u32 	%rd72, %r202, 4;
	add.s64 	%rd73, %rd1, %rd72;
	ld.global.u32 	%r203, [%rd73];
	mul.wide.u32 	%rd74, %r321, 4;
	add.s64 	%rd75, %rd2, %rd74;
	st.local.u32 	[%rd75], %r203;
	add.s32 	%r204, %r202, 1;
	mul.wide.u32 	%rd76, %r204, 4;
	add.s64 	%rd77, %rd1, %rd76;
	ld.global.u32 	%r205, [%rd77];
	st.local.u32 	[%rd75+4], %r205;
	add.s32 	%r206, %r202, 2;
	mul.wide.u32 	%rd78, %r206, 4;
	add.s64 	%rd79, %rd1, %rd78;
	ld.global.u32 	%r207, [%rd79];
	st.local.u32 	[%rd75+8], %r207;
	add.s32 	%r208, %r202, 3;
	mul.wide.u32 	%rd80, %r208, 4;
	add.s64 	%rd81, %rd1, %rd80;
	ld.global.u32 	%r209, [%rd81];
	st.local.u32 	[%rd75+12], %r209;
	add.s32 	%r321, %r321, 4;
$L__BB1_11:
	setp.eq.s32 	%p9, %r18, 0;
	@%p9 bra 	$L__BB1_14;
	mov.b32 	%r325, 0;
$L__BB1_13:
	.pragma "nounroll";
	add.s32 	%r211, %r321, %r11;
	mul.wide.u32 	%rd82, %r211, 4;
	add.s64 	%rd83, %rd1, %rd82;
	ld.global.u32 	%r212, [%rd83];
	mul.wide.u32 	%rd84, %r321, 4;
	add.s64 	%rd85, %rd2, %rd84;
	st.local.u32 	[%rd85], %r212;
	add.s32 	%r321, %r321, 1;
	add.s32 	%r325, %r325, 1;
	setp.ne.s32 	%p10, %r325, %r18;
	@%p10 bra 	$L__BB1_13;
$L__BB1_14:
	not.b32 	%r25, %r128;
	mul.wide.s32 	%rd86, %r127, 4;
	add.s64 	%rd3, %rd2, %rd86;
	setp.gt.s32 	%p11, %r123, 1;
	mul.wide.s32 	%rd87, %r123, 4;
	add.s64 	%rd4, %rd2, %rd87;
	mul.wide.s32 	%rd88, %r126, 4;
	add.s64 	%rd5, %rd2, %rd88;
	@%p11 bra 	$L__BB1_18;
	mov.b32 	%r358, 0;
	mov.u32 	%r348, %r358;
	mov.u32 	%r347, %r358;
$L__BB1_16:
	shl.b32 	%r214, %r358, 2;
	add.s32 	%r95, %r8, %r214;
	ld.shared.u32 	%r354, [%r95];
	add.s32 	%r97, %r5, %r214;
	ld.shared.u32 	%r98, [%r97];
	setp.ne.s32 	%p12, %r354, 0;
	@%p12 bra 	$L__BB1_60;
	add.s32 	%r358, %r358, -1;
	bra.uni 	$L__BB1_74;
$L__BB1_18:
	add.s32 	%r26, %r123, -1;
	add.s32 	%r27, %r123, -2;
	mov.b32 	%r349, 0;
	mov.u32 	%r348, %r349;
	mov.u32 	%r347, %r349;
$L__BB1_19:
	shl.b32 	%r234, %r349, 2;
	add.s32 	%r31, %r8, %r234;
	ld.shared.u32 	%r329, [%r31];
	add.s32 	%r33, %r5, %r234;
	ld.shared.u32 	%r34, [%r33];
	setp.eq.s32 	%p23, %r329, 0;
	@%p23 bra 	$L__BB1_56;
	shl.b32 	%r235, %r349, 2;
	add.s32 	%r35, %r6, %r235;
	ld.shared.u32 	%r36, [%r35];
	add.s32 	%r37, %r7, %r235;
	ld.shared.u32 	%r38, [%r37];
	add.s32 	%r39, %r349, %r125;
	setp.lt.s32 	%p24, %r39, %r126;
	@%p24 bra 	$L__BB1_25;
	setp.ne.s32 	%p25, %r39, %r127;
	@%p25 bra 	$L__BB1_26;
	and.b32  	%r40, %r34, %r128;
	setp.eq.s32 	%p26, %r40, 0;
	@%p26 bra 	$L__BB1_24;
	setp.eq.s32 	%p27, %r40, %r128;
	selp.b32 	%r236, -1, %r128, %p27;
	and.b32  	%r329, %r329, %r236;
	bra.uni 	$L__BB1_26;
$L__BB1_24:
	add.s32 	%r349, %r349, -1;
	bra.uni 	$L__BB1_57;
$L__BB1_25:
	and.b32  	%r329, %r329, %r25;
$L__BB1_26:
	neg.s32 	%r237, %r329;
	and.b32  	%r45, %r329, %r237;
	mul.wide.s32 	%rd91, %r39, 4;
	add.s64 	%rd92, %rd2, %rd91;
	st.local.u32 	[%rd92], %r45;
	xor.b32  	%r238, %r329, %r45;
	st.shared.u32 	[%r31], %r238;
	and.b32  	%r239, %r45, %r1;
	setp.eq.s32 	%p28, %r239, 0;
	@%p28 bra 	$L__BB1_55;
	add.s32 	%r46, %r349, 1;
	setp.eq.s32 	%p29, %r46, %r124;
	@%p29 bra 	$L__BB1_29;
	or.b32  	%r240, %r45, %r34;
	st.shared.u32 	[%r33+4], %r240;
	or.b32  	%r241, %r45, %r36;
	shl.b32 	%r242, %r241, 1;
	st.shared.u32 	[%r35+4], %r242;
	or.b32  	%r243, %r45, %r38;
	shr.u32 	%r244, %r243, 1;
	st.shared.u32 	[%r37+4], %r244;
	or.b32  	%r245, %r242, %r240;
	or.b32  	%r246, %r245, %r244;
	not.b32 	%r247, %r246;
	and.b32  	%r248, %r247, %r1;
	st.shared.u32 	[%r31+4], %r248;
	mov.u32 	%r349, %r46;
	bra.uni 	$L__BB1_57;
$L__BB1_29:
	and.b32  	%r249, %r329, %r129;
	setp.ne.s32 	%p30, %r249, 0;
	@%p30 bra 	$L__BB1_57;
	ld.local.u32 	%r250, [%rd3];
	setp.ne.s32 	%p31, %r250, 1;
	ld.local.u32 	%r47, [%rd4+-4];
	@%p31 bra 	$L__BB1_39;
	mov.b32 	%r331, 1;
	mov.b32 	%r330, 2;
$L__BB1_32:
	mul.wide.u32 	%rd93, %r331, 4;
	add.s64 	%rd94, %rd2, %rd93;
	setp.eq.s32 	%p32, %r47, %r330;
	ld.local.u32 	%r50, [%rd94];
	mov.b32 	%r334, 1;
	@%p32 bra 	$L__BB1_36;
	mov.b32 	%r334, 1;
	mov.u32 	%r332, %r26;
$L__BB1_34:
	setp.lt.u32 	%p33, %r50, %r334;
	@%p33 bra 	$L__BB1_36;
	shl.b32 	%r334, %r334, 1;
	mul.wide.s32 	%rd95, %r332, 4;
	add.s64 	%rd96, %rd2, %rd95;
	ld.local.u32 	%r255, [%rd96+-4];
	setp.ne.s32 	%p34, %r255, %r330;
	add.s32 	%r332, %r332, -1;
	@%p34 bra 	$L__BB1_34;
$L__BB1_36:
	setp.gt.u32 	%p35, %r50, %r334;
	mov.b32 	%r345, 0;
	mov.u32 	%r346, %r345;
	@%p35 bra 	$L__BB1_54;
	setp.lt.u32 	%p36, %r50, %r334;
	@%p36 bra 	$L__BB1_39;
	add.s32 	%r331, %r331, 1;
	shl.b32 	%r330, %r330, 1;
	setp.eq.s32 	%p37, %r331, %r123;
	mov.b32 	%r346, 2;
	mov.b32 	%r345, 1;
	@%p37 bra 	$L__BB1_54;
	bra.uni 	$L__BB1_32;
$L__BB1_39:
	setp.ne.s32 	%p38, %r47, %r131;
	@%p38 bra 	$L__BB1_58;
	mov.b32 	%r336, 1;
	mov.u32 	%r335, %r27;
$L__BB1_41:
	mul.wide.u32 	%rd97, %r336, 4;
	add.s64 	%rd98, %rd2, %rd97;
	mul.wide.s32 	%rd99, %r335, 4;
	add.s64 	%rd100, %rd2, %rd99;
	ld.local.u32 	%r60, [%rd100];
	setp.eq.s32 	%p39, %r60, %r130;
	ld.local.u32 	%r61, [%rd98];
	mov.b32 	%r339, 1;
	@%p39 bra 	$L__BB1_45;
	mov.b32 	%r339, 1;
	mov.u32 	%r338, %r130;
$L__BB1_43:
	setp.lt.u32 	%p40, %r61, %r339;
	@%p40 bra 	$L__BB1_45;
	shl.b32 	%r339, %r339, 1;
	shr.s32 	%r338, %r338, 1;
	setp.ne.s32 	%p41, %r60, %r338;
	@%p41 bra 	$L__BB1_43;
$L__BB1_45:
	setp.gt.u32 	%p42, %r61, %r339;
	mov.b32 	%r345, 0;
	mov.u32 	%r346, %r345;
	@%p42 bra 	$L__BB1_54;
	setp.lt.u32 	%p43, %r61, %r339;
	@%p43 bra 	$L__BB1_58;
	add.s32 	%r336, %r336, 1;
	add.s32 	%r335, %r335, -1;
	setp.eq.s32 	%p44, %r336, %r123;
	mov.b32 	%r346, 4;
	mov.b32 	%r345, 1;
	@%p44 bra 	$L__BB1_54;
	bra.uni 	$L__BB1_41;
$L__BB1_48:
	shr.s32 	%r340, %r340, 1;
	mul.wide.u32 	%rd101, %r341, 4;
	add.s64 	%rd102, %rd2, %rd101;
	setp.eq.s32 	%p46, %r89, %r340;
	ld.local.u32 	%r72, [%rd102];
	mov.b32 	%r344, 1;
	@%p46 bra 	$L__BB1_52;
	mov.b32 	%r343, 0;
	mov.b32 	%r344, 1;
$L__BB1_50:
	setp.lt.u32 	%p47, %r72, %r344;
	@%p47 bra 	$L__BB1_52;
	shl.b32 	%r344, %r344, 1;
	add.s32 	%r76, %r343, 1;
	mul.wide.u32 	%rd103, %r343, 4;
	add.s64 	%rd104, %rd2, %rd103;
	ld.local.u32 	%r272, [%rd104+4];
	setp.ne.s32 	%p48, %r272, %r340;
	mov.u32 	%r343, %r76;
	@%p48 bra 	$L__BB1_50;
$L__BB1_52:
	setp.gt.u32 	%p49, %r72, %r344;
	mov.b32 	%r345, 0;
	mov.u32 	%r346, %r345;
	@%p49 bra 	$L__BB1_54;
	setp.ge.u32 	%p50, %r72, %r344;
	add.s32 	%r341, %r341, 1;
	setp.lt.s32 	%p51, %r341, %r123;
	and.pred  	%p52, %p50, %p51;
	mov.b32 	%r345, 1;
	mov.u32 	%r346, %r266;
	@%p52 bra 	$L__BB1_48;
$L__BB1_54:
	add.s32 	%r347, %r346, %r347;
	add.s32 	%r348, %r345, %r348;
	add.s32 	%r349, %r349, -1;
	bra.uni 	$L__BB1_57;
$L__BB1_55:
	add.s32 	%r349, %r349, -1;
	bra.uni 	$L__BB1_57;
$L__BB1_56:
	add.s32 	%r349, %r349, -1;
$L__BB1_57:
	setp.gt.s32 	%p53, %r349, -1;
	@%p53 bra 	$L__BB1_19;
	bra.uni 	$L__BB1_75;
$L__BB1_58:
	ld.local.u32 	%r267, [%rd5];
	setp.eq.s32 	%p45, %r267, %r130;
	mov.b32 	%r266, 8;
	mov.b32 	%r345, 1;
	mov.u32 	%r346, %r266;
	@%p45 bra 	$L__BB1_59;
	bra.uni 	$L__BB1_54;
$L__BB1_59:
	ld.local.u32 	%r89, [%rd2];
	mov.b32 	%r341, 1;
	mov.u32 	%r340, %r130;
	bra.uni 	$L__BB1_48;
$L__BB1_60:
	add.s32 	%r100, %r6, %r214;
	ld.shared.u32 	%r101, [%r100];
	add.s32 	%r102, %r7, %r214;
	ld.shared.u32 	%r103, [%r102];
	add.s32 	%r104, %r358, %r125;
	setp.ge.s32 	%p13, %r104, %r126;
	@%p13 bra 	$L__BB1_62;
	and.b32  	%r354, %r354, %r25;
	bra.uni 	$L__BB1_66;
$L__BB1_62:
	setp.ne.s32 	%p14, %r104, %r127;
	@%p14 bra 	$L__BB1_66;
	and.b32  	%r106, %r98, %r128;
	setp.ne.s32 	%p15, %r106, 0;
	@%p15 bra 	$L__BB1_65;
	add.s32 	%r358, %r358, -1;
	bra.uni 	$L__BB1_74;
$L__BB1_65:
	setp.eq.s32 	%p16, %r106, %r128;
	selp.b32 	%r216, -1, %r128, %p16;
	and.b32  	%r354, %r354, %r216;
$L__BB1_66:
	neg.s32 	%r217, %r354;
	and.b32  	%r110, %r354, %r217;
	mul.wide.s32 	%rd89, %r104, 4;
	add.s64 	%rd90, %rd2, %rd89;
	st.local.u32 	[%rd90], %r110;
	xor.b32  	%r218, %r354, %r110;
	st.shared.u32 	[%r95], %r218;
	and.b32  	%r219, %r110, %r1;
	setp.eq.s32 	%p17, %r219, 0;
	@%p17 bra 	$L__BB1_73;
	add.s32 	%r111, %r358, 1;
	setp.ne.s32 	%p18, %r111, %r124;
	@%p18 bra 	$L__BB1_72;
	and.b32  	%r229, %r354, %r129;
	setp.ne.s32 	%p19, %r229, 0;
	@%p19 bra 	$L__BB1_74;
	ld.local.u32 	%r231, [%rd3];
	setp.eq.s32 	%p20, %r231, 1;
	mov.b32 	%r355, 2;
	@%p20 bra 	$L__BB1_71;
	ld.local.u32 	%r232, [%rd4+-4];
	setp.eq.s32 	%p21, %r232, %r131;
	selp.b32 	%r355, 4, 8, %p21;
$L__BB1_71:
	add.s32 	%r347, %r355, %r347;
	add.s32 	%r348, %r348, 1;
	add.s32 	%r358, %r358, -1;
	bra.uni 	$L__BB1_74;
$L__BB1_72:
	or.b32  	%r220, %r110, %r98;
	st.shared.u32 	[%r97+4], %r220;
	or.b32  	%r221, %r110, %r101;
	shl.b32 	%r222, %r221, 1;
	st.shared.u32 	[%r100+4], %r222;
	or.b32  	%r223, %r110, %r103;
	shr.u32 	%r224, %r223, 1;
	st.shared.u32 	[%r102+4], %r224;
	or.b32  	%r225, %r222, %r220;
	or.b32  	%r226, %r225, %r224;
	not.b32 	%r227, %r226;
	and.b32  	%r228, %r227, %r1;
	st.shared.u32 	[%r95+4], %r228;
	mov.u32 	%r358, %r111;
	bra.uni 	$L__BB1_74;
$L__BB1_73:
	add.s32 	%r358, %r358, -1;
$L__BB1_74:
	setp.gt.s32 	%p22, %r358, -1;
	@%p22 bra 	$L__BB1_16;
$L__BB1_75:
	st.shared.u32 	[%r9], %r347;
	st.shared.u32 	[%r10], %r348;
	bra.uni 	$L__BB1_77;
$L__BB1_76:
	mov.b32 	%r151, 0;
	st.shared.u32 	[%r9], %r151;
	st.shared.u32 	[%r10], %r151;
$L__BB1_77:
	bar.sync 	0;
	and.b32  	%r276, %r2, 992;
	setp.ne.s32 	%p54, %r276, 0;
	@%p54 bra 	$L__BB1_79;
	ld.shared.u32 	%r277, [%r9+256];
	ld.shared.u32 	%r278, [%r9];
	add.s32 	%r279, %r278, %r277;
	st.shared.u32 	[%r9], %r279;
	ld.shared.u32 	%r280, [%r10+256];
	ld.shared.u32 	%r281, [%r10];
	add.s32 	%r282, %r281, %r280;
	st.shared.u32 	[%r10], %r282;
$L__BB1_79:
	bar.warp.sync 	-1;
	setp.gt.u32 	%p55, %r2, 31;
	@%p55 bra 	$L__BB1_81;
	ld.shared.u32 	%r283, [%r9+128];
	ld.shared.u32 	%r284, [%r9];
	add.s32 	%r285, %r284, %r283;
	st.shared.u32 	[%r9], %r285;
	ld.shared.u32 	%r286, [%r10+128];
	ld.shared.u32 	%r287, [%r10];
	add.s32 	%r288, %r287, %r286;
	st.shared.u32 	[%r10], %r288;
$L__BB1_81:
	bar.warp.sync 	-1;
	setp.gt.u32 	%p56, %r2, 15;
	@%p56 bra 	$L__BB1_83;
	ld.shared.u32 	%r289, [%r9+64];
	ld.shared.u32 	%r290, [%r9];
	add.s32 	%r291, %r290, %r289;
	st.shared.u32 	[%r9], %r291;
	ld.shared.u32 	%r292, [%r10+64];
	ld.shared.u32 	%r293, [%r10];
	add.s32 	%r294, %r293, %r292;
	st.shared.u32 	[%r10], %r294;
$L__BB1_83:
	bar.warp.sync 	-1;
	setp.gt.u32 	%p57, %r2, 7;
	@%p57 bra 	$L__BB1_85;
	ld.shared.u32 	%r295, [%r9+32];
	ld.shared.u32 	%r296, [%r9];
	add.s32 	%r297, %r296, %r295;
	st.shared.u32 	[%r9], %r297;
	ld.shared.u32 	%r298, [%r10+32];
	ld.shared.u32 	%r299, [%r10];
	add.s32 	%r300, %r299, %r298;
	st.shared.u32 	[%r10], %r300;
$L__BB1_85:
	bar.warp.sync 	-1;
	setp.gt.u32 	%p58, %r2, 3;
	@%p58 bra 	$L__BB1_87;
	ld.shared.u32 	%r301, [%r9+16];
	ld.shared.u32 	%r302, [%r9];
	add.s32 	%r303, %r302, %r301;
	st.shared.u32 	[%r9], %r303;
	ld.shared.u32 	%r304, [%r10+16];
	ld.shared.u32 	%r305, [%r10];
	add.s32 	%r306, %r305, %r304;
	st.shared.u32 	[%r10], %r306;
$L__BB1_87:
	bar.warp.sync 	-1;
	setp.gt.u32 	%p59, %r2, 1;
	@%p59 bra 	$L__BB1_89;
	ld.shared.u32 	%r307, [%r9+8];
	ld.shared.u32 	%r308, [%r9];
	add.s32 	%r309, %r308, %r307;
	st.shared.u32 	[%r9], %r309;
	ld.shared.u32 	%r310, [%r10+8];
	ld.shared.u32 	%r311, [%r10];
	add.s32 	%r312, %r311, %r310;
	st.shared.u32 	[%r10], %r312;
$L__BB1_89:
	bar.warp.sync 	-1;
	setp.ne.s32 	%p60, %r2, 0;
	@%p60 bra 	$L__BB1_91;
	ld.shared.u32 	%r313, [_ZZ14cuda_kernel_b2iiPjS_S_S_S_iS_iiiiiiiE3sum+4];
	ld.shared.u32 	%r314, [_ZZ14cuda_kernel_b2iiPjS_S_S_S_iS_iiiiiiiE3sum];
	add.s32 	%r315, %r314, %r313;
	st.shared.u32 	[_ZZ14cuda_kernel_b2iiPjS_S_S_S_iS_iiiiiiiE3sum], %r315;
	ld.shared.u32 	%r316, [_ZZ14cuda_kernel_b2iiPjS_S_S_S_iS_iiiiiiiE4usum+4];
	ld.shared.u32 	%r317, [_ZZ14cuda_kernel_b2iiPjS_S_S_S_iS_iiiiiiiE4usum];
	add.s32 	%r318, %r317, %r316;
	st.shared.u32 	[_ZZ14cuda_kernel_b2iiPjS_S_S_S_iS_iiiiiiiE4usum], %r318;
$L__BB1_91:
	setp.ne.s32 	%p61, %r2, 0;
	bar.warp.sync 	-1;
	@%p61 bra 	$L__BB1_93;
	ld.param.u64 	%rd110, [_Z14cuda_kernel_b2iiPjS_S_S_S_iS_iiiiiii_param_5];
	ld.shared.u32 	%r319, [_ZZ14cuda_kernel_b2iiPjS_S_S_S_iS_iiiiiiiE3sum];
	cvta.to.global.u64 	%rd105, %rd110;
	mul.wide.u32 	%rd106, %r3, 4;
	add.s64 	%rd107, %rd105, %rd106;
	st.global.u32 	[%rd107], %r319;
	ld.shared.u32 	%r320, [_ZZ14cuda_kernel_b2iiPjS_S_S_S_iS_iiiiiiiE4usum];
	cvta.to.global.u64 	%rd108, %rd7;
	add.s64 	%rd109, %rd108, %rd106;
	st.global.u32 	[%rd109], %r320;
$L__BB1_93:
	ret;

}


// ===== COMPILED SASS (sm_100) =====

	.target	sm_100

	.elftype	@"ET_EXEC"


//--------------------- .note.nv.tkinfo           --------------------------
	.section	.note.nv.tkinfo,"",@"SHT_NOTE"
	.sectionflags	@"SHF_NOTE_NV_TKINFO"
	.tkinfo
        /*0018*/ 	.word	0x00000002
        /*0030*/ 	.string	""
        /*0030*/ 	.string	"ptxas"
        /*0030*/ 	.string	"Cuda compilation tools, release 13.0, V13.0.88"
        /*0030*/ 	.string	"Build cuda_13.0.r13.0/compiler.36424714_0"
        /*0030*/ 	.string	"-arch sm_100 -m 64 "



//--------------------- .note.nv.cuinfo           --------------------------
	.section	.note.nv.cuinfo,"",@"SHT_NOTE"
	.sectionflags	@"SHF_NOTE_NV_CUINFO"
        /*0018*/ 	.short	0x0002
        /*001a*/ 	.short	0x0064
        /*001c*/ 	.short	0x0082
	.zero		2


//--------------------- .nv.info                  --------------------------
	.section	.nv.info,"",@"SHT_CUDA_INFO"
	.align	4


	//----- nvinfo : EIATTR_REGCOUNT
	.align		4
        /*0000*/ 	.byte	0x04, 0x2f
        /*0002*/ 	.short	(.L_1 - .L_0)
	.align		4
.L_0:
        /*0004*/ 	.word	index@(_Z14cuda_kernel_b1iiPjS_S_S_S_iii)
        /*0008*/ 	.word	0x00000018


	//----- nvinfo : EIATTR_FRAME_SIZE
	.align		4
.L_1:
        /*000c*/ 	.byte	0x04, 0x11
        /*000e*/ 	.short	(.L_3 - .L_2)
	.align		4
.L_2:
        /*0010*/ 	.word	index@(_Z14cuda_kernel_b1iiPjS_S_S_S_iii)
        /*0014*/ 	.word	0x00000000


	//----- nvinfo : EIATTR_REGCOUNT
	.align		4
.L_3:
        /*0018*/ 	.byte	0x04, 0x2f
        /*001a*/ 	.short	(.L_5 - .L_4)
	.align		4
.L_4:
        /*001c*/ 	.word	index@(_Z14cuda_kernel_b2iiPjS_S_S_S_iS_iiiiiii)
        /*0020*/ 	.word	0x00000020


	//----- nvinfo : EIATTR_FRAME_SIZE
	.align		4
.L_5:
        /*0024*/ 	.byte	0x04, 0x11
        /*0026*/ 	.short	(.L_7 - .L_6)
	.align		4
.L_6:
        /*0028*/ 	.word	index@(_Z14cuda_kernel_b2iiPjS_S_S_S_iS_iiiiiii)
        /*002c*/ 	.word	0x00000070


	//----- nvinfo : EIATTR_MIN_STACK_SIZE
	.align		4
.L_7:
        /*0030*/ 	.byte	0x04, 0x12
        /*0032*/ 	.short	(.L_9 - .L_8)
	.align		4
.L_8:
        /*0034*/ 	.word	index@(_Z14cuda_kernel_b2iiPjS_S_S_S_iS_iiiiiii)
        /*0038*/ 	.word	0x00000070


	//----- nvinfo : EIATTR_MIN_STACK_SIZE
	.align		4
.L_9:
        /*003c*/ 	.byte	0x04, 0x12
        /*003e*/ 	.short	(.L_11 - .L_10)
	.align		4
.L_10:
        /*0040*/ 	.word	index@(_Z14cuda_kernel_b1iiPjS_S_S_S_iii)
        /*0044*/ 	.word	0x00000000
.L_11:


//--------------------- .nv.compat                --------------------------
	.section	.nv.compat,"",@"SHT_CUDA_COMPAT_INFO"
	.align	4
        /*0000*/ 	.byte	0x02, 0x09, 0x00, 0x00, 0x02, 0x02, 0x01, 0x00, 0x02, 0x05, 0x05, 0x00, 0x03, 0x07, 0x01, 0x01
        /*0010*/ 	.byte	0x02, 0x03, 0x00, 0x00, 0x02, 0x06, 0x01, 0x00, 0x04, 0x0b, 0x08, 0x00, 0x09, 0x00, 0x00, 0x00
        /*0020*/ 	.byte	0x00, 0x00, 0x00, 0x00


//--------------------- .nv.info._Z14cuda_kernel_b2iiPjS_S_S_S_iS_iiiiiii --------------------------
	.section	.nv.info._Z14cuda_kernel_b2iiPjS_S_S_S_iS_iiiiiii,"",@"SHT_CUDA_INFO"
	.sectionflags	@""
	.align	4


	//----- nvinfo : EIATTR_CUDA_API_VERSION
	.align		4
        /*0000*/ 	.byte	0x04, 0x37
        /*0002*/ 	.short	(.L_13 - .L_12)
.L_12:
        /*0004*/ 	.word	0x00000082


	//----- nvinfo : EIATTR_KPARAM_INFO
	.align		4
.L_13:
        /*0008*/ 	.byte	0x04, 0x17
        /*000a*/ 	.short	(.L_15 - .L_14)
.L_14:
        /*000c*/ 	.word	0x00000000
        /*0010*/ 	.short	0x000f
        /*0012*/ 	.short	0x0058
        /*0014*/ 	.byte	0x00, 0xf0, 0x11, 0x00


	//----- nvinfo : EIATTR_KPARAM_INFO
	.align		4
.L_15:
        /*0018*/ 	.byte	0x04, 0x17
        /*001a*/ 	.short	(.L_17 - .L_16)
.L_16:
        /*001c*/ 	.word	0x00000000
        /*0020*/ 	.short	0x000e
        /*0022*/ 	.short	0x0054
        /*0024*/ 	.byte	0x00, 0xf0, 0x11, 0x00


	//----- nvinfo : EIATTR_KPARAM_INFO
	.align		4
.L_17:
        /*0028*/ 	.byte	0x04, 0x17
        /*002a*/ 	.short	(.L_19 - .L_18)
.L_18:
        /*002c*/ 	.word	0x00000000
        /*0030*/ 	.short	0x000d
        /*0032*/ 	.short	0x0050
        /*0034*/ 	.byte	0x00, 0xf0, 0x11, 0x00


	//----- nvinfo : EIATTR_KPARAM_INFO
	.align		4
.L_19:
        /*0038*/ 	.byte	0x04, 0x17
        /*003a*/ 	.short	(.L_21 - .L_20)
.L_20:
        /*003c*/ 	.word	0x00000000
        /*0040*/ 	.short	0x000c
        /*0042*/ 	.short	0x004c
        /*0044*/ 	.byte	0x00, 0xf0, 0x11, 0x00


	//----- nvinfo : EIATTR_KPARAM_INFO
	.align		4
.L_21:
        /*0048*/ 	.byte	0x04, 0x17
        /*004a*/ 	.short	(.L_23 - .L_22)
.L_22:
        /*004c*/ 	.word	0x00000000
        /*0050*/ 	.short	0x000b
        /*0052*/ 	.short	0x0048
        /*0054*/ 	.byte	0x00, 0xf0, 0x11, 0x00


	//----- nvinfo : EIATTR_KPARAM_INFO
	.align		4
.L_23:
        /*0058*/ 	.byte	0x04, 0x17
        /*005a*/ 	.short	(.L_25 - .L_24)
.L_24:
        /*005c*/ 	.word	0x00000000
        /*0060*/ 	.short	0x000a
        /*0062*/ 	.short	0x0044
        /*0064*/ 	.byte	0x00, 0xf0, 0x11, 0x00


	//----- nvinfo : EIATTR_KPARAM_INFO
	.align		4
.L_25:
        /*0068*/ 	.byte	0x04, 0x17
        /*006a*/ 	.short	(.L_27 - .L_26)
.L_26:
        /*006c*/ 	.word	0x00000000
        /*0070*/ 	.short	0x0009
        /*0072*/ 	.short	0x0040
        /*0074*/ 	.byte	0x00, 0xf0, 0x11, 0x00


	//----- nvinfo : EIATTR_KPARAM_INFO
	.align		4
.L_27:
        /*0078*/ 	.byte	0x04, 0x17
        /*007a*/ 	.short	(.L_29 - .L_28)
.L_28:
        /*007c*/ 	.word	0x00000000
        /*0080*/ 	.short	0x0008
        /*0082*/ 	.short	0x0038
        /*0084*/ 	.byte	0x00, 0xf5, 0x21, 0x00


	//----- nvinfo : EIATTR_KPARAM_INFO
	.align		4
.L_29:
        /*0088*/ 	.byte	0x04, 0x17
        /*008a*/ 	.short	(.L_31 - .L_30)
.L_30:
        /*008c*/ 	.word	0x00000000
        /*0090*/ 	.short	0x0007
        /*0092*/ 	.short	0x0030
        /*0094*/ 	.byte	0x00, 0xf0, 0x11, 0x00


	//----- nvinfo : EIATTR_KPARAM_INFO
	.align		4
.L_31:
        /*0098*/ 	.byte	0x04, 0x17
        /*009a*/ 	.short	(.L_33 - .L_32)
.L_32:
        /*009c*/ 	.word	0x00000000
        /*00a0*/ 	.short	0x0006
        /*00a2*/ 	.short	0x0028
        /*00a4*/ 	.byte	0x00, 0xf5, 0x21, 0x00


	//----- nvinfo : EIATTR_KPARAM_INFO
	.align		4
.L_33:
        /*00a8*/ 	.byte	0x04, 0x17
        /*00aa*/ 	.short	(.L_35 - .L_34)
.L_34:
        /*00ac*/ 	.word	0x00000000
        /*00b0*/ 	.short	0x0005
        /*00b2*/ 	.short	0x0020
        /*00b4*/ 	.byte	0x00, 0xf5, 0x21, 0x00


	//----- nvinfo : EIATTR_KPARAM_INFO
	.align		4
.L_35:
        /*00b8*/ 	.byte	0x04, 0x17
        /*00ba*/ 	.short	(.L_37 - .L_36)
.L_36:
        /*00bc*/ 	.word	0x00000000
        /*00c0*/ 	.short	0x0004
        /*00c2*/ 	.short	0x0018
        /*00c4*/ 	.byte	0x00, 0xf5, 0x21, 0x00


	//----- nvinfo : EIATTR_KPARAM_INFO
	.align		4
.L_37:
        /*00c8*/ 	.byte	0x04, 0x17
        /*00ca*/ 	.short	(.L_39 - .L_38)
.L_38:
        /*00cc*/ 	.word	0x00000000
        /*00d0*/ 	.short	0x0003
        /*00d2*/ 	.short	0x0010
        /*00d4*/ 	.byte	0x00, 0xf5, 0x21, 0x00


	//----- nvinfo : EIATTR_KPARAM_INFO
	.align		4
.L_39:
        /*00d8*/ 	.byte	0x04, 0x17
        /*00da*/ 	.short	(.L_41 - .L_40)
.L_40:
        /*00dc*/ 	.word	0x00000000
        /*00e0*/ 	.short	0x0002
        /*00e2*/ 	.short	0x0008
        /*00e4*/ 	.byte	0x00, 0xf5, 0x21, 0x00


	//----- nvinfo : EIATTR_KPARAM_INFO
	.align		4
.L_41:
        /*00e8*/ 	.byte	0x04, 0x17
        /*00ea*/ 	.short	(.L_43 - .L_42)
.L_42:
        /*00ec*/ 	.word	0x00000000
        /*00f0*/ 	.short	0x0001
        /*00f2*/ 	.short	0x0004
        /*00f4*/ 	.byte	0x00, 0xf0, 0x11, 0x00


	//----- nvinfo : EIATTR_KPARAM_INFO
	.align		4
.L_43:
        /*00f8*/ 	.byte	0x04, 0x17
        /*00fa*/ 	.short	(.L_45 - .L_44)
.L_44:
        /*00fc*/ 	.word	0x00000000
        /*0100*/ 	.short	0x0000
        /*0102*/ 	.short	0x0000
        /*0104*/ 	.byte	0x00, 0xf0, 0x11, 0x00


	//----- nvinfo : EIATTR_SPARSE_MMA_MASK
	.align		4
.L_45:
        /*0108*/ 	.byte	0x03, 0x50
        /*010a*/ 	.short	0x0000


	//----- nvinfo : EIATTR_MAXREG_COUNT
	.align		4
        /*010c*/ 	.byte	0x03, 0x1b
        /*010e*/ 	.short	0x00ff


	//----- nvinfo : EIATTR_NUM_BARRIERS
	.align		4
        /*0110*/ 	.byte	0x02, 0x4c
        /*0112*/ 	.byte	0x01
	.zero		1


	//----- nvinfo : EIATTR_MERCURY_ISA_VERSION
	.align		4
        /*0114*/ 	.byte	0x03, 0x5f
        /*0116*/ 	.short	0x0101


	//----- nvinfo : EIATTR_COOP_GROUP_MASK_REGIDS
	.align		4
        /*0118*/ 	.byte	0x04, 0x29
        /*011a*/ 	.short	(.L_47 - .L_46)


	//   ....[0]....
.L_46:
        /*011c*/ 	.word	0xffffffff


	//   ....[1]....
        /*0120*/ 	.word	0xffffffff


	//   ....[2]....
        /*0124*/ 	.word	0xffffffff


	//   ....[3]....
        /*0128*/ 	.word	0xffffffff


	//   ....[4]....
        /*012c*/ 	.word	0xffffffff


	//   ....[5]....
        /*0130*/ 	.word	0xffffffff


	//   ....[6]....
        /*0134*/ 	.word	0xffffffff


	//----- nvinfo : EIATTR_COOP_GROUP_INSTR_OFFSETS
	.align		4
.L_47:
        /*0138*/ 	.byte	0x04, 0x28
        /*013a*/ 	.short	(.L_49 - .L_48)


	//   ....[0]....
.L_48:
        /*013c*/ 	.word	0x00002000


	//   ....[1]....
        /*0140*/ 	.word	0x000020a0


	//   ....[2]....
        /*0144*/ 	.word	0x00002140


	//   ....[3]....
        /*0148*/ 	.word	0x000021e0


	//   ....[4]....
        /*014c*/ 	.word	0x00002280


	//   ....[5]....
        /*0150*/ 	.word	0x00002320


	//   ....[6]....
        /*0154*/ 	.word	0x000023e0


	//----- nvinfo : EIATTR_VRC_CTA_INIT_COUNT
	.align		4
.L_49:
        /*0158*/ 	.byte	0x02, 0x4a
	.zero		1
	.zero		1


	//----- nvinfo : EIATTR_EXIT_INSTR_OFFSETS
	.align		4
        /*015c*/ 	.byte	0x04, 0x1c
        /*015e*/ 	.short	(.L_51 - .L_50)


	//   ....[0]....
.L_50:
        /*0160*/ 	.word	0x000023f0


	//   ....[1]....
        /*0164*/ 	.word	0x000024b0


	//----- nvinfo : EIATTR_CRS_STACK_SIZE
	.align		4
.L_51:
        /*0168*/ 	.byte	0x04, 0x1e
        /*016a*/ 	.short	(.L_53 - .L_52)
.L_52:
        /*016c*/ 	.word	0x00000000


	//----- nvinfo : EIATTR_CBANK_PARAM_SIZE
	.align		4
.L_53:
        /*0170*/ 	.byte	0x03, 0x19
        /*0172*/ 	.short	0x005c


	//----- nvinfo : EIATTR_PARAM_CBANK
	.align		4
        /*0174*/ 	.byte	0x04, 0x0a
        /*0176*/ 	.short	(.L_55 - .L_54)
	.align		4
.L_54:
        /*0178*/ 	.word	index@(.nv.constant0._Z14cuda_kernel_b2iiPjS_S_S_S_iS_iiiiiii)
        /*017c*/ 	.short	0x0380
        /*017e*/ 	.short	0x005c


	//----- nvinfo : EIATTR_SW_WAR
	.align		4
.L_55:
        /*0180*/ 	.byte	0x04, 0x36
        /*0182*/ 	.short	(.L_57 - .L_56)
.L_56:
        /*0184*/ 	.word	0x00000008
.L_57:


//--------------------- .nv.info._Z14cuda_kernel_b1iiPjS_S_S_S_iii --------------------------
	.section	.nv.info._Z14cuda_kernel_b1iiPjS_S_S_S_iii,"",@"SHT_CUDA_INFO"
	.sectionflags	@""
	.align	4


	//----- nvinfo : EIATTR_CUDA_API_VERSION
	.align		4
        /*0000*/ 	.byte	0x04, 0x37
        /*0002*/ 	.short	(.L_59 - .L_58)
.L_58:
        /*0004*/ 	.word	0x00000082


	//----- nvinfo : EIATTR_KPARAM_INFO
	.align		4
.L_59:
        /*0008*/ 	.byte	0x04, 0x17
        /*000a*/ 	.short	(.L_61 - .L_60)
.L_60:
        /*000c*/ 	.word	0x00000000
        /*0010*/ 	.short	0x0009
        /*0012*/ 	.short	0x0038
        /*0014*/ 	.byte	0x00, 0xf0, 0x11, 0x00


	//----- nvinfo : EIATTR_KPARAM_INFO
	.align		4
.L_61:
        /*0018*/ 	.byte	0x04, 0x17
        /*001a*/ 	.short	(.L_63 - .L_62)
.L_62:
        /*001c*/ 	.word	0x00000000
        /*0020*/ 	.short	0x0008
        /*0022*/ 	.short	0x0034
        /*0024*/ 	.byte	0x00, 0xf0, 0x11, 0x00


	//----- nvinfo : EIATTR_KPARAM_INFO
	.align		4
.L_63:
        /*0028*/ 	.byte	0x04, 0x17
        /*002a*/ 	.short	(.L_65 - .L_64)
.L_64:
        /*002c*/ 	.word	0x00000000
        /*0030*/ 	.short	0x0007
        /*0032*/ 	.short	0x0030
        /*0034*/ 	.byte	0x00, 0xf0, 0x11, 0x00


	//----- nvinfo : EIATTR_KPARAM_INFO
	.align		4
.L_65:
        /*0038*/ 	.byte	0x04, 0x17
        /*003a*/ 	.short	(.L_67 - .L_66)
.L_66:
        /*003c*/ 	.word	0x00000000
        /*0040*/ 	.short	0x0006
        /*0042*/ 	.short	0x0028
        /*0044*/ 	.byte	0x00, 0xf5, 0x21, 0x00


	//----- nvinfo : EIATTR_KPARAM_INFO
	.align		4
.L_67:
        /*0048*/ 	.byte	0x04, 0x17
        /*004a*/ 	.short	(.L_69 - .L_68)
.L_68:
        /*004c*/ 	.word	0x00000000
        /*0050*/ 	.short	0x0005
        /*0052*/ 	.short	0x0020
        /*0054*/ 	.byte	0x00, 0xf5, 0x21, 0x00


	//----- nvinfo : EIATTR_KPARAM_INFO
	.align		4
.L_69:
        /*0058*/ 	.byte	0x04, 0x17
        /*005a*/ 	.short	(.L_71 - .L_70)
.L_70:
        /*005c*/ 	.word	0x00000000
        /*0060*/ 	.short	0x0004
        /*0062*/ 	.short	0x0018
        /*0064*/ 	.byte	0x00, 0xf5, 0x21, 0x00


	//----- nvinfo : EIATTR_KPARAM_INFO
	.align		4
.L_71:
        /*0068*/ 	.byte	0x04, 0x17
        /*006a*/ 	.short	(.L_73 - .L_72)
.L_72:
        /*006c*/ 	.word	0x00000000
        /*0070*/ 	.short	0x0003
        /*0072*/ 	.short	0x0010
        /*0074*/ 	.byte	0x00, 0xf5, 0x21, 0x00


	//----- nvinfo : EIATTR_KPARAM_INFO
	.align		4
.L_73:
        /*0078*/ 	.byte	0x04, 0x17
        /*007a*/ 	.short	(.L_75 - .L_74)
.L_74:
        /*007c*/ 	.word	0x00000000
        /*0080*/ 	.short	0x0002
        /*0082*/ 	.short	0x0008
        /*0084*/ 	.byte	0x00, 0xf5, 0x21, 0x00


	//----- nvinfo : EIATTR_KPARAM_INFO
	.align		4
.L_75:
        /*0088*/ 	.byte	0x04, 0x17
        /*008a*/ 	.short	(.L_77 - .L_76)
.L_76:
        /*008c*/ 	.word	0x00000000
        /*0090*/ 	.short	0x0001
        /*0092*/ 	.short	0x0004
        /*0094*/ 	.byte	0x00, 0xf0, 0x11, 0x00


	//----- nvinfo : EIATTR_KPARAM_INFO
	.align		4
.L_77:
        /*0098*/ 	.byte	0x04, 0x17
        /*009a*/ 	.short	(.L_79 - .L_78)
.L_78:
        /*009c*/ 	.word	0x00000000
        /*00a0*/ 	.short	0x0000
        /*00a2*/ 	.short	0x0000
        /*00a4*/ 	.byte	0x00, 0xf0, 0x11, 0x00


	//----- nvinfo : EIATTR_SPARSE_MMA_MASK
	.align		4
.L_79:
        /*00a8*/ 	.byte	0x03, 0x50
        /*00aa*/ 	.short	0x0000


	//----- nvinfo : EIATTR_MAXREG_COUNT
	.align		4
        /*00ac*/ 	.byte	0x03, 0x1b
        /*00ae*/ 	.short	0x00ff


	//----- nvinfo : EIATTR_NUM_BARRIERS
	.align		4
        /*00b0*/ 	.byte	0x02, 0x4c
        /*00b2*/ 	.byte	0x01
	.zero		1


	//----- nvinfo : EIATTR_MERCURY_ISA_VERSION
	.align		4
        /*00b4*/ 	.byte	0x03, 0x5f
        /*00b6*/ 	.short	0x0101


	//----- nvinfo : EIATTR_COOP_GROUP_MASK_REGIDS
	.align		4
        /*00b8*/ 	.byte	0x04, 0x29
        /*00ba*/ 	.short	(.L_81 - .L_80)


	//   ....[0]....
.L_80:
        /*00bc*/ 	.word	0xffffffff


	//   ....[1]....
        /*00c0*/ 	.word	0xffffffff


	//   ....[2]....
        /*00c4*/ 	.word	0xffffffff


	//   ....[3]....
        /*00c8*/ 	.word	0xffffffff


	//   ....[4]....
        /*00cc*/ 	.word	0xffffffff


	//   ....[5]....
        /*00d0*/ 	.word	0xffffffff


	//   ....[6]....
        /*00d4*/ 	.word	0xffffffff


	//----- nvinfo : EIATTR_COOP_GROUP_INSTR_OFFSETS
	.align		4
.L_81:
        /*00d8*/ 	.byte	0x04, 0x28
        /*00da*/ 	.short	(.L_83 - .L_82)


	//   ....[0]....
.L_82:
        /*00dc*/ 	.word	0x00000750


	//   ....[1]....
        /*00e0*/ 	.word	0x000007f0


	//   ....[2]....
        /*00e4*/ 	.word	0x00000890


	//   ....[3]....
        /*00e8*/ 	.word	0x00000930


	//   ....[4]....
        /*00ec*/ 	.word	0x000009d0


	//   ....[5]....
        /*00f0*/ 	.word	0x00000a70


	//   ....[6]....
        /*00f4*/ 	.word	0x00000b30


	//----- nvinfo : EIATTR_VRC_CTA_INIT_COUNT
	.align		4
.L_83:
        /*00f8*/ 	.byte	0x02, 0x4a
	.zero		1
	.zero		1


	//----- nvinfo : EIATTR_EXIT_INSTR_OFFSETS
	.align		4
        /*00fc*/ 	.byte	0x04, 0x1c
        /*00fe*/ 	.short	(.L_85 - .L_84)


	//   ....[0]....
.L_84:
        /*0100*/ 	.word	0x00000b40


	//   ....[1]....
        /*0104*/ 	.word	0x00000c00


	//----- nvinfo : EIATTR_CRS_STACK_SIZE
	.align		4
.L_85:
        /*0108*/ 	.byte	0x04, 0x1e
        /*010a*/ 	.short	(.L_87 - .L_86)
.L_86:
        /*010c*/ 	.word	0x00000000


	//----- nvinfo : EIATTR_CBANK_PARAM_SIZE
	.align		4
.L_87:
        /*0110*/ 	.byte	0x03, 0x19
        /*0112*/ 	.short	0x003c


	//----- nvinfo : EIATTR_PARAM_CBANK
	.align		4
        /*0114*/ 	.byte	0x04, 0x0a
        /*0116*/ 	.short	(.L_89 - .L_88)
	.align		4
.L_88:
        /*0118*/ 	.word	index@(.nv.constant0._Z14cuda_kernel_b1iiPjS_S_S_S_iii)
        /*011c*/ 	.short	0x0380
        /*011e*/ 	.short	0x003c


	//----- nvinfo : EIATTR_SW_WAR
	.align		4
.L_89:
        /*0120*/ 	.byte	0x04, 0x36
        /*0122*/ 	.short	(.L_91 - .L_90)
.L_90:
        /*0124*/ 	.word	0x00000008
.L_91:


//--------------------- .nv.callgraph             --------------------------
	.section	.nv.callgraph,"",@"SHT_CUDA_CALLGRAPH"
	.align	4
	.sectionentsize	8
	.align		4
        /*0000*/ 	.word	0x00000000
	.align		4
        /*0004*/ 	.word	0xffffffff
	.align		4
        /*0008*/ 	.word	0x00000000
	.align		4
        /*000c*/ 	.word	0xfffffffe
	.align		4
        /*0010*/ 	.word	0x00000000
	.align		4
        /*0014*/ 	.word	0xfffffffd
	.align		4
        /*0018*/ 	.word	0x00000000
	.align		4
        /*001c*/ 	.word	0xfffffffc


//--------------------- .text._Z14cuda_kernel_b2iiPjS_S_S_S_iS_iiiiiii --------------------------
	.section	.text._Z14cuda_kernel_b2iiPjS_S_S_S_iS_iiiiiii,"ax",@progbits
	.align	128
        .global         _Z14cuda_kernel_b2iiPjS_S_S_S_iS_iiiiiii
        .type           _Z14cuda_kernel_b2iiPjS_S_S_S_iS_iiiiiii,@function
        .size           _Z14cuda_kernel_b2iiPjS_S_S_S_iS_iiiiiii,(.L_x_61 - _Z14cuda_kernel_b2iiPjS_S_S_S_iS_iiiiiii)
        .other          _Z14cuda_kernel_b2iiPjS_S_S_S_iS_iiiiiii,@"STO_CUDA_ENTRY STV_DEFAULT"
_Z14cuda_kernel_b2iiPjS_S_S_S_iS_iiiiiii:
.text._Z14cuda_kernel_b2iiPjS_S_S_S_iS_iiiiiii:
[----:B------:R-:W0:Y:S01]  /*0000*/  LDC R1, c[0x0][0x37c] ;  /* 0x0000df00ff017b82 */ /* 0x000e220000000800 */
[----:B------:R-:W1:Y:S07]  /*0010*/  S2R R20, SR_TID.X ;  /* 0x0000000000147919 */ /* 0x000e6e0000002100 */
[----:B------:R-:W2:Y:S01]  /*0020*/  LDC.64 R2, c[0x0][0x388] ;  /* 0x0000e200ff027b82 */ /* 0x000ea20000000a00 */
[----:B------:R-:W1:Y:S01]  /*0030*/  LDCU UR4, c[0x0][0x360] ;  /* 0x00006c00ff0477ac */ /* 0x000e620008000800 */
[----:B0-----:R-:W-:Y:S01]  /*0040*/  VIADD R1, R1, 0xffffff90 ;  /* 0xffffff9001017836 */ /* 0x001fe20000000000 */
[----:B------:R-:W1:Y:S01]  /*0050*/  S2R R19, SR_CTAID.X ;  /* 0x0000000000137919 */ /* 0x000e620000002500 */
[----:B------:R-:W0:Y:S04]  /*0060*/  LDCU.64 UR6, c[0x0][0x358] ;  /* 0x00006b00ff0677ac */ /* 0x000e280008000a00 */
[----:B------:R-:W3:Y:S08]  /*0070*/  LDC.64 R4, c[0x0][0x390] ;  /* 0x0000e400ff047b82 */ /* 0x000ef00000000a00 */
[----:B------:R-:W4:Y:S01]  /*0080*/  LDC.64 R6, c[0x0][0x398] ;  /* 0x0000e600ff067b82 */ /* 0x000f220000000a00 */
[----:B------:R-:W5:Y:S07]  /*0090*/  S2R R21, SR_CgaCtaId ;  /* 0x0000000000157919 */ /* 0x000f6e0000008800 */
[----:B------:R-:W5:Y:S01]  /*00a0*/  LDC R17, c[0x0][0x380] ;  /* 0x0000e000ff117b82 */ /* 0x000f620000000800 */
[----:B------:R-:W-:Y:S01]  /*00b0*/  MOV R0, 0x400 ;  /* 0x0000040000007802 */ /* 0x000fe20000000f00 */
[----:B------:R-:W-:Y:S01]  /*00c0*/  IMAD.MOV.U32 R16, RZ, RZ, -0x1 ;  /* 0xffffffffff107424 */ /* 0x000fe200078e00ff */
[----:B------:R-:W0:Y:S01]  /*00d0*/  LDCU UR13, c[0x0][0x3c8] ;  /* 0x00007900ff0d77ac */ /* 0x000e220008000800 */
[----:B------:R-:W0:Y:S01]  /*00e0*/  LDCU UR10, c[0x0][0x384] ;  /* 0x00007080ff0a77ac */ /* 0x000e220008000800 */
[----:B-1----:R-:W-:Y:S01]  /*00f0*/  IMAD R18, R19, UR4, R20 ;  /* 0x0000000413127c24 */ /* 0x002fe2000f8e0214 */
[C---:B------:R-:W-:Y:S01]  /*0100*/  IADD3 R8, PT, PT, R0.reuse, 0xf00, RZ ;  /* 0x00000f0000087810 */ /* 0x040fe20007ffe0ff */
[----:B------:R-:W-:Y:S01]  /*0110*/  VIADD R9, R0, 0x1e00 ;  /* 0x00001e0000097836 */ /* 0x000fe20000000000 */
[----:B------:R-:W1:Y:S01]  /*0120*/  LDCU UR4, c[0x0][0x3b0] ;  /* 0x00007600ff0477ac */ /* 0x000e620008000800 */
[C---:B--2---:R-:W-:Y:S01]  /*0130*/  IMAD.WIDE.U32 R2, R18.reuse, 0x4, R2 ;  /* 0x0000000412027825 */ /* 0x044fe200078e0002 */
[----:B------:R-:W2:Y:S03]  /*0140*/  LDCU UR11, c[0x0][0x3d0] ;  /* 0x00007a00ff0b77ac */ /* 0x000ea60008000800 */
[----:B---3--:R-:W-:-:S02]  /*0150*/  IMAD.WIDE.U32 R4, R18, 0x4, R4 ;  /* 0x0000000412047825 */ /* 0x008fc400078e0004 */
[----:B0-----:R0:W3:Y:S01]  /*0160*/  LDG.E R2, desc[UR6][R2.64] ;  /* 0x0000000602027981 */ /* 0x0010e2000c1e1900 */
[----:B------:R-:W1:Y:S01]  /*0170*/  LDCU UR12, c[0x0][0x3d8] ;  /* 0x00007b00ff0c77ac */ /* 0x000e620008000800 */
[----:B----4-:R-:W-:Y:S02]  /*0180*/  IMAD.WIDE.U32 R6, R18, 0x4, R6 ;  /* 0x0000000412067825 */ /* 0x010fe400078e0006 */
[----:B------:R-:W4:Y:S01]  /*0190*/  LDG.E R5, desc[UR6][R4.64] ;  /* 0x0000000604057981 */ /* 0x000f22000c1e1900 */
[----:B------:R-:W1:Y:S03]  /*01a0*/  LDCU.64 UR14, c[0x0][0x3c0] ;  /* 0x00007800ff0e77ac */ /* 0x000e660008000a00 */
[----:B------:R-:W4:Y:S01]  /*01b0*/  LDG.E R6, desc[UR6][R6.64] ;  /* 0x0000000606067981 */ /* 0x000f22000c1e1900 */
[----:B------:R-:W-:Y:S01]  /*01c0*/  VIADD R10, R0, 0x2d00 ;  /* 0x00002d00000a7836 */ /* 0x000fe20000000000 */
[----:B-----5:R-:W-:-:S02]  /*01d0*/  LEA R15, R21, R0, 0x18 ;  /* 0x00000000150f7211 */ /* 0x020fc400078ec0ff */
[C---:B0-----:R-:W-:Y:S02]  /*01e0*/  LEA R3, R21.reuse, R8, 0x18 ;  /* 0x0000000815037211 */ /* 0x041fe400078ec0ff */
[C---:B------:R-:W-:Y:S02]  /*01f0*/  LEA R9, R21.reuse, R9, 0x18 ;  /* 0x0000000915097211 */ /* 0x040fe400078ec0ff */
[----:B------:R-:W-:Y:S01]  /*0200*/  LEA R11, R21, R10, 0x18 ;  /* 0x0000000a150b7211 */ /* 0x000fe200078ec0ff */
[----:B------:R-:W-:Y:S01]  /*0210*/  IMAD R15, R20, 0x28, R15 ;  /* 0x00000028140f7824 */ /* 0x000fe200078e020f */
[----:B------:R-:W-:Y:S01]  /*0220*/  SHF.L.U32 R16, R16, R17, RZ ;  /* 0x0000001110107219 */ /* 0x000fe200000006ff */
[C---:B------:R-:W-:Y:S02]  /*0230*/  IMAD R14, R20.reuse, 0x28, R3 ;  /* 0x00000028140e7824 */ /* 0x040fe400078e0203 */
[C---:B------:R-:W-:Y:S02]  /*0240*/  IMAD R13, R20.reuse, 0x28, R9 ;  /* 0x00000028140d7824 */ /* 0x040fe400078e0209 */
[----:B------:R-:W-:Y:S01]  /*0250*/  IMAD R12, R20, 0x28, R11 ;  /* 0x00000028140c7824 */ /* 0x000fe200078e020b */
[----:B-1----:R-:W-:-:S02]  /*0260*/  ISETP.GE.U32.AND P0, PT, R18, UR4, PT ;  /* 0x0000000412007c0c */ /* 0x002fc4000bf06070 */
[----:B------:R-:W-:Y:S01]  /*0270*/  IADD3 R0, PT, PT, R0, 0x3d80, RZ ;  /* 0x00003d8000007810 */ /* 0x000fe20007ffe0ff */
[----:B------:R-:W-:Y:S03]  /*0280*/  BSSY.RECONVERGENT B1, `(.L_x_0) ;  /* 0x00001c5000017945 */ /* 0x000fe60003800200 */
[----:B------:R-:W-:-:S05]  /*0290*/  LEA R3, R21, R0, 0x18 ;  /* 0x0000000015037211 */ /* 0x000fca00078ec0ff */
[----:B------:R-:W-:Y:S01]  /*02a0*/  IMAD R0, R20, 0x4, R3 ;  /* 0x0000000414007824 */ /* 0x000fe200078e0203 */
[----:B---3--:R0:W-:Y:S01]  /*02b0*/  STS [R15], R2 ;  /* 0x000000020f007388 */ /* 0x0081e20000000800 */
[----:B----4-:R-:W-:-:S03]  /*02c0*/  LOP3.LUT R7, R6, R5, R2, 0xfe, !PT ;  /* 0x0000000506077212 */ /* 0x010fc600078efe02 */
[----:B------:R0:W-:Y:S01]  /*02d0*/  STS [R14], R5 ;  /* 0x000000050e007388 */ /* 0x0001e20000000800 */
[----:B------:R-:W-:-:S03]  /*02e0*/  LOP3.LUT R7, R7, R16, RZ, 0x3, !PT ;  /* 0x0000001007077212 */ /* 0x000fc600078e03ff */
[----:B------:R0:W-:Y:S04]  /*02f0*/  STS [R13], R6 ;  /* 0x000000060d007388 */ /* 0x0001e80000000800 */
[----:B------:R0:W-:Y:S01]  /*0300*/  STS [R12], R7 ;  /* 0x000000070c007388 */ /* 0x0001e20000000800 */
[----:B--2---:R-:W-:Y:S05]  /*0310*/  @P0 BRA `(.L_x_1) ;  /* 0x0000001800d00947 */ /* 0x004fea0003800000 */
[----:B------:R-:W1:Y:S02]  /*0320*/  LDCU UR9, c[0x0][0x3c0] ;  /* 0x00007800ff0977ac */ /* 0x000e640008000800 */
[----:B-1----:R-:W-:-:S09]  /*0330*/  UISETP.GE.AND UP0, UPT, UR9, 0x1, UPT ;  /* 0x000000010900788c */ /* 0x002fd2000bf06270 */
[----:B------:R-:W-:Y:S05]  /*0340*/  BRA.U !UP0, `(.L_x_2) ;  /* 0x0000000908447547 */ /* 0x000fea000b800000 */
[----:B------:R-:W-:Y:S01]  /*0350*/  UISETP.GE.U32.AND UP0, UPT, UR9, 0x10, UPT ;  /* 0x000000100900788c */ /* 0x000fe2000bf06070 */
[----:B------:R-:W-:Y:S01]  /*0360*/  IMAD.MOV.U32 R21, RZ, RZ, RZ ;  /* 0x000000ffff157224 */ /* 0x000fe200078e00ff */
[----:B------:R-:W-:-:S04]  /*0370*/  ULOP3.LUT UR4, UR9, 0xf, URZ, 0xc0, !UPT ;  /* 0x0000000f09047892 */ /* 0x000fc8000f8ec0ff */
[----:B------:R-:W-:-:S03]  /*0380*/  UISETP.NE.AND UP1, UPT, UR4, URZ, UPT ;  /* 0x000000ff0400728c */ /* 0x000fc6000bf25270 */
[----:B------:R-:W-:Y:S08]  /*0390*/  BRA.U !UP0, `(.L_x_3) ;  /* 0x0000000508007547 */ /* 0x000ff0000b800000 */
[----:B------:R-:W-:Y:S01]  /*03a0*/  ULOP3.LUT UR5, UR9, 0x7ffffff0, URZ, 0xc0, !UPT ;  /* 0x7ffffff009057892 */ /* 0x000fe2000f8ec0ff */
[----:B------:R-:W-:-:S05]  /*03b0*/  HFMA2 R22, -RZ, RZ, 0, 0 ;  /* 0x00000000ff167431 */ /* 0x000fca00000001ff */
[----:B------:R-:W-:-:S07]  /*03c0*/  IMAD.U32 R21, RZ, RZ, UR5 ;  /* 0x00000005ff157e24 */ /* 0x000fce000f8e00ff */
.L_x_4:
[----:B-1----:R-:W1:Y:S01]  /*03d0*/  LDC.64 R24, c[0x0][0x3b8] ;  /* 0x0000ee00ff187b82 */ /* 0x002e620000000a00 */
[----:B------:R-:W-:-:S04]  /*03e0*/  IMAD R27, R18, UR9, R22 ;  /* 0x00000009121b7c24 */ /* 0x000fc8000f8e0216 */
[C---:B0-----:R-:W-:Y:S01]  /*03f0*/  VIADD R7, R27.reuse, 0x4 ;  /* 0x000000041b077836 */ /* 0x041fe20000000000 */
[C---:B------:R-:W-:Y:S01]  /*0400*/  IADD3 R5, PT, PT, R27.reuse, 0x2, RZ ;  /* 0x000000021b057810 */ /* 0x040fe20007ffe0ff */
[C---:B------:R-:W-:Y:S01]  /*0410*/  VIADD R29, R27.reuse, 0x3 ;  /* 0x000000031b1d7836 */ /* 0x040fe20000000000 */
[C---:B------:R-:W-:Y:S01]  /*0420*/  IADD3 R11, PT, PT, R27.reuse, 0x5, RZ ;  /* 0x000000051b0b7810 */ /* 0x040fe20007ffe0ff */
[C---:B------:R-:W-:Y:S02]  /*0430*/  VIADD R9, R27.reuse, 0x1 ;  /* 0x000000011b097836 */ /* 0x040fe40000000000 */
[C---:B------:R-:W-:Y:S02]  /*0440*/  VIADD R23, R27.reuse, 0x6 ;  /* 0x000000061b177836 */ /* 0x040fe40000000000 */
[----:B------:R-:W-:Y:S02]  /*0450*/  VIADD R26, R27, 0x7 ;  /* 0x000000071b1a7836 */ /* 0x000fe40000000000 */
[----:B-1----:R-:W-:-:S04]  /*0460*/  IMAD.WIDE.U32 R4, R5, 0x4, R24 ;  /* 0x0000000405047825 */ /* 0x002fc800078e0018 */
[--C-:B------:R-:W-:Y:S02]  /*0470*/  IMAD.WIDE.U32 R6, R7, 0x4, R24.reuse ;  /* 0x0000000407067825 */ /* 0x100fe400078e0018 */
[----:B------:R-:W2:Y:S02]  /*0480*/  LDG.E R4, desc[UR6][R4.64] ;  /* 0x0000000604047981 */ /* 0x000ea4000c1e1900 */
[--C-:B------:R-:W-:Y:S02]  /*0490*/  IMAD.WIDE.U32 R28, R29, 0x4, R24.reuse ;  /* 0x000000041d1c7825 */ /* 0x100fe400078e0018 */
[----:B------:R-:W3:Y:S02]  /*04a0*/  LDG.E R6, desc[UR6][R6.64] ;  /* 0x0000000606067981 */ /* 0x000ee4000c1e1900 */
[----:B------:R-:W-:-:S04]  /*04b0*/  IMAD.WIDE.U32 R10, R11, 0x4, R24 ;  /* 0x000000040b0a7825 */ /* 0x000fc800078e0018 */
[--C-:B------:R-:W-:Y:S01]  /*04c0*/  IMAD.WIDE.U32 R2, R27, 0x4, R24.reuse ;  /* 0x000000041b027825 */ /* 0x100fe200078e0018 */
[----:B------:R0:W2:Y:S03]  /*04d0*/  LDG.E R5, desc[UR6][R28.64] ;  /* 0x000000061c057981 */ /* 0x0000a6000c1e1900 */
[--C-:B------:R-:W-:Y:S01]  /*04e0*/  IMAD.WIDE.U32 R8, R9, 0x4, R24.reuse ;  /* 0x0000000409087825 */ /* 0x100fe200078e0018 */
[----:B------:R1:W3:Y:S04]  /*04f0*/  LDG.E R7, desc[UR6][R10.64] ;  /* 0x000000060a077981 */ /* 0x0002e8000c1e1900 */
[----:B------:R-:W4:Y:S01]  /*0500*/  LDG.E R2, desc[UR6][R2.64] ;  /* 0x0000000602027981 */ /* 0x000f22000c1e1900 */
[----:B0-----:R-:W-:-:S04]  /*0510*/  IMAD.WIDE.U32 R28, R23, 0x4, R24 ;  /* 0x00000004171c7825 */ /* 0x001fc800078e0018 */
[----:B-1----:R-:W-:Y:S01]  /*0520*/  IMAD.WIDE.U32 R10, R26, 0x4, R24 ;  /* 0x000000041a0a7825 */ /* 0x002fe200078e0018 */
[----:B------:R-:W4:Y:S04]  /*0530*/  LDG.E R3, desc[UR6][R8.64] ;  /* 0x0000000608037981 */ /* 0x000f28000c1e1900 */
[----:B------:R0:W5:Y:S04]  /*0540*/  LDG.E R8, desc[UR6][R28.64] ;  /* 0x000000061c087981 */ /* 0x000168000c1e1900 */
[----:B------:R1:W5:Y:S01]  /*0550*/  LDG.E R9, desc[UR6][R10.64] ;  /* 0x000000060a097981 */ /* 0x000362000c1e1900 */
[----:B------:R-:W-:Y:S01]  /*0560*/  VIADD R26, R27, 0x8 ;  /* 0x000000081b1a7836 */ /* 0x000fe20000000000 */
[----:B------:R-:W-:-:S03]  /*0570*/  LEA R23, R22, R1, 0x2 ;  /* 0x0000000116177211 */ /* 0x000fc600078e10ff */
[----:B0-----:R-:W-:-:S04]  /*0580*/  IMAD.WIDE.U32 R28, R26, 0x4, R24 ;  /* 0x000000041a1c7825 */ /* 0x001fc800078e0018 */
[C---:B------:R-:W-:Y:S01]  /*0590*/  VIADD R26, R27.reuse, 0x9 ;  /* 0x000000091b1a7836 */ /* 0x040fe20000000000 */
[C---:B-1----:R-:W-:Y:S01]  /*05a0*/  IADD3 R11, PT, PT, R27.reuse, 0xa, RZ ;  /* 0x0000000a1b0b7810 */ /* 0x042fe20007ffe0ff */
[----:B------:R0:W5:Y:S04]  /*05b0*/  LDG.E R10, desc[UR6][R28.64] ;  /* 0x000000061c0a7981 */ /* 0x000168000c1e1900 */
[----:B--2---:R1:W-:Y:S04]  /*05c0*/  STL.64 [R23+0x8], R4 ;  /* 0x0000080417007387 */ /* 0x0043e80000100a00 */
[----:B---3--:R2:W-:Y:S01]  /*05d0*/  STL.64 [R23+0x10], R6 ;  /* 0x0000100617007387 */ /* 0x0085e20000100a00 */
[----:B-1----:R-:W-:-:S02]  /*05e0*/  VIADD R5, R27, 0xb ;  /* 0x0000000b1b057836 */ /* 0x002fc40000000000 */
[--C-:B--2---:R-:W-:Y:S01]  /*05f0*/  IMAD.WIDE.U32 R6, R26, 0x4, R24.reuse ;  /* 0x000000041a067825 */ /* 0x104fe200078e0018 */
[----:B------:R-:W-:Y:S01]  /*0600*/  IADD3 R26, PT, PT, R27, 0xd, RZ ;  /* 0x0000000d1b1a7810 */ /* 0x000fe20007ffe0ff */
[----:B----4-:R1:W-:Y:S02]  /*0610*/  STL.64 [R23], R2 ;  /* 0x0000000217007387 */ /* 0x0103e40000100a00 */
[----:B0-----:R-:W-:-:S04]  /*0620*/  IMAD.WIDE.U32 R28, R5, 0x4, R24 ;  /* 0x00000004051c7825 */ /* 0x001fc800078e0018 */
[----:B------:R-:W-:Y:S02]  /*0630*/  VIADD R5, R27, 0xc ;  /* 0x0000000c1b057836 */ /* 0x000fe40000000000 */
[--C-:B-1----:R-:W-:Y:S01]  /*0640*/  IMAD.WIDE.U32 R2, R11, 0x4, R24.reuse ;  /* 0x000000040b027825 */ /* 0x102fe200078e0018 */
[----:B-----5:R0:W-:Y:S04]  /*0650*/  STL.64 [R23+0x18], R8 ;  /* 0x0000180817007387 */ /* 0x0201e80000100a00 */
[----:B------:R1:W2:Y:S01]  /*0660*/  LDG.E R11, desc[UR6][R6.64] ;  /* 0x00000006060b7981 */ /* 0x0002a2000c1e1900 */
[----:B------:R-:W-:-:S03]  /*0670*/  IMAD.WIDE.U32 R4, R5, 0x4, R24 ;  /* 0x0000000405047825 */ /* 0x000fc600078e0018 */
[----:B------:R-:W3:Y:S01]  /*0680*/  LDG.E R2, desc[UR6][R2.64] ;  /* 0x0000000602027981 */ /* 0x000ee2000c1e1900 */
[----:B0-----:R-:W-:-:S03]  /*0690*/  VIADD R9, R27, 0xe ;  /* 0x0000000e1b097836 */ /* 0x001fc60000000000 */
[----:B------:R-:W4:Y:S01]  /*06a0*/  LDG.E R4, desc[UR6][R4.64] ;  /* 0x0000000604047981 */ /* 0x000f22000c1e1900 */
[----:B-1----:R-:W-:Y:S02]  /*06b0*/  VIADD R7, R27, 0xf ;  /* 0x0000000f1b077836 */ /* 0x002fe40000000000 */
[--C-:B------:R-:W-:Y:S01]  /*06c0*/  IMAD.WIDE.U32 R26, R26, 0x4, R24.reuse ;  /* 0x000000041a1a7825 */ /* 0x100fe200078e0018 */
[----:B------:R-:W3:Y:S03]  /*06d0*/  LDG.E R3, desc[UR6][R28.64] ;  /* 0x000000061c037981 */ /* 0x000ee6000c1e1900 */
[--C-:B------:R-:W-:Y:S01]  /*06e0*/  IMAD.WIDE.U32 R8, R9, 0x4, R24.reuse ;  /* 0x0000000409087825 */ /* 0x100fe200078e0018 */
[----:B------:R-:W4:Y:S03]  /*06f0*/  LDG.E R5, desc[UR6][R26.64] ;  /* 0x000000061a057981 */ /* 0x000f26000c1e1900 */
[----:B------:R-:W-:Y:S01]  /*0700*/  IMAD.WIDE.U32 R24, R7, 0x4, R24 ;  /* 0x0000000407187825 */ /* 0x000fe200078e0018 */
[----:B------:R-:W5:Y:S04]  /*0710*/  LDG.E R6, desc[UR6][R8.64] ;  /* 0x0000000608067981 */ /* 0x000f68000c1e1900 */
[----:B------:R-:W5:Y:S01]  /*0720*/  LDG.E R7, desc[UR6][R24.64] ;  /* 0x0000000618077981 */ /* 0x000f62000c1e1900 */
[----:B------:R-:W-:-:S04]  /*0730*/  IADD3 R22, PT, PT, R22, 0x10, RZ ;  /* 0x0000001016167810 */ /* 0x000fc80007ffe0ff */
[----:B------:R-:W-:Y:S01]  /*0740*/  ISETP.NE.AND P0, PT, R22, R21, PT ;  /* 0x000000151600720c */ /* 0x000fe20003f05270 */
[----:B--2---:R1:W-:Y:S04]  /*0750*/  STL.64 [R23+0x20], R10 ;  /* 0x0000200a17007387 */ /* 0x0043e80000100a00 */
[----:B---3--:R1:W-:Y:S04]  /*0760*/  STL.64 [R23+0x28], R2 ;  /* 0x0000280217007387 */ /* 0x0083e80000100a00 */
[----:B----4-:R1:W-:Y:S04]  /*0770*/  STL.64 [R23+0x30], R4 ;  /* 0x0000300417007387 */ /* 0x0103e80000100a00 */
[----:B-----5:R1:W-:Y:S01]  /*0780*/  STL.64 [R23+0x38], R6 ;  /* 0x0000380617007387 */ /* 0x0203e20000100a00 */
[----:B------:R-:W-:Y:S05]  /*0790*/  @P0 BRA `(.L_x_4) ;  /* 0xfffffffc000c0947 */ /* 0x000fea000383ffff */
.L_x_3:
[----:B------:R-:W-:Y:S05]  /*07a0*/  BRA.U !UP1, `(.L_x_2) ;  /* 0x00000005092c7547 */ /* 0x000fea000b800000 */
[----:B------:R-:W-:Y:S02]  /*07b0*/  UISETP.GE.U32.AND UP0, UPT, UR4, 0x8, UPT ;  /* 0x000000080400788c */ /* 0x000fe4000bf06070 */
[----:B------:R-:W-:-:S04]  /*07c0*/  ULOP3.LUT UR5, UR9, 0x7, URZ, 0xc0, !UPT ;  /* 0x0000000709057892 */ /* 0x000fc8000f8ec0ff */
[----:B------:R-:W-:-:S03]  /*07d0*/  UISETP.NE.AND UP1, UPT, UR5, URZ, UPT ;  /* 0x000000ff0500728c */ /* 0x000fc6000bf25270 */
[----:B------:R-:W-:Y:S08]  /*07e0*/  BRA.U !UP0, `(.L_x_5) ;  /* 0x00000001088c7547 */ /* 0x000ff0000b800000 */
[----:B01----:R-:W0:Y:S01]  /*07f0*/  LDC.64 R2, c[0x0][0x3b8] ;  /* 0x0000ee00ff027b82 */ /* 0x003e220000000a00 */
[----:B------:R-:W-:-:S04]  /*0800*/  IMAD R7, R18, UR9, R21 ;  /* 0x0000000912077c24 */ /* 0x000fc8000f8e0215 */
[C---:B------:R-:W-:Y:S01]  /*0810*/  VIADD R25, R7.reuse, 0x1 ;  /* 0x0000000107197836 */ /* 0x040fe20000000000 */
[C---:B------:R-:W-:Y:S01]  /*0820*/  IADD3 R11, PT, PT, R7.reuse, 0x3, RZ ;  /* 0x00000003070b7810 */ /* 0x040fe20007ffe0ff */
[C---:B------:R-:W-:Y:S01]  /*0830*/  VIADD R23, R7.reuse, 0x2 ;  /* 0x0000000207177836 */ /* 0x040fe20000000000 */
[C---:B------:R-:W-:Y:S01]  /*0840*/  IADD3 R28, PT, PT, R7.reuse, 0x6, RZ ;  /* 0x00000006071c7810 */ /* 0x040fe20007ffe0ff */
[C---:B------:R-:W-:Y:S02]  /*0850*/  VIADD R9, R7.reuse, 0x4 ;  /* 0x0000000407097836 */ /* 0x040fe40000000000 */
[C---:B------:R-:W-:Y:S02]  /*0860*/  VIADD R29, R7.reuse, 0x5 ;  /* 0x00000005071d7836 */ /* 0x040fe40000000000 */
[C---:B------:R-:W-:Y:S02]  /*0870*/  VIADD R27, R7.reuse, 0x7 ;  /* 0x00000007071b7836 */ /* 0x040fe40000000000 */
[----:B0-----:R-:W-:-:S04]  /*0880*/  IMAD.WIDE.U32 R4, R7, 0x4, R2 ;  /* 0x0000000407047825 */ /* 0x001fc800078e0002 */
[--C-:B------:R-:W-:Y:S01]  /*0890*/  IMAD.WIDE.U32 R24, R25, 0x4, R2.reuse ;  /* 0x0000000419187825 */ /* 0x100fe200078e0002 */
[----:B------:R0:W2:Y:S03]  /*08a0*/  LDG.E R26, desc[UR6][R4.64] ;  /* 0x00000006041a7981 */ /* 0x0000a6000c1e1900 */
[--C-:B------:R-:W-:Y:S02]  /*08b0*/  IMAD.WIDE.U32 R22, R23, 0x4, R2.reuse ;  /* 0x0000000417167825 */ /* 0x100fe400078e0002 */
[----:B------:R-:W3:Y:S02]  /*08c0*/  LDG.E R24, desc[UR6][R24.64] ;  /* 0x0000000618187981 */ /* 0x000ee4000c1e1900 */
[--C-:B------:R-:W-:Y:S02]  /*08d0*/  IMAD.WIDE.U32 R10, R11, 0x4, R2.reuse ;  /* 0x000000040b0a7825 */ /* 0x100fe400078e0002 */
[----:B------:R1:W4:Y:S02]  /*08e0*/  LDG.E R22, desc[UR6][R22.64] ;  /* 0x0000000616167981 */ /* 0x000324000c1e1900 */
[----:B------:R-:W-:-:S02]  /*08f0*/  IMAD.WIDE.U32 R8, R9, 0x4, R2 ;  /* 0x0000000409087825 */ /* 0x000fc400078e0002 */
[----:B------:R-:W5:Y:S02]  /*0900*/  LDG.E R10, desc[UR6][R10.64] ;  /* 0x000000060a0a7981 */ /* 0x000f64000c1e1900 */
[--C-:B------:R-:W-:Y:S02]  /*0910*/  IMAD.WIDE.U32 R6, R29, 0x4, R2.reuse ;  /* 0x000000041d067825 */ /* 0x100fe400078e0002 */
[----:B------:R-:W5:Y:S02]  /*0920*/  LDG.E R8, desc[UR6][R8.64] ;  /* 0x0000000608087981 */ /* 0x000f64000c1e1900 */
[--C-:B0-----:R-:W-:Y:S02]  /*0930*/  IMAD.WIDE.U32 R4, R28, 0x4, R2.reuse ;  /* 0x000000041c047825 */ /* 0x101fe400078e0002 */
[----:B------:R-:W5:Y:S02]  /*0940*/  LDG.E R6, desc[UR6][R6.64] ;  /* 0x0000000606067981 */ /* 0x000f64000c1e1900 */
[----:B------:R-:W-:-:S02]  /*0950*/  IMAD.WIDE.U32 R2, R27, 0x4, R2 ;  /* 0x000000041b027825 */ /* 0x000fc400078e0002 */
[----:B------:R-:W5:Y:S04]  /*0960*/  LDG.E R4, desc[UR6][R4.64] ;  /* 0x0000000604047981 */ /* 0x000f68000c1e1900 */
[----:B------:R-:W5:Y:S01]  /*0970*/  LDG.E R2, desc[UR6][R2.64] ;  /* 0x0000000602027981 */ /* 0x000f62000c1e1900 */
[C---:B-1----:R-:W-:Y:S01]  /*0980*/  IMAD R23, R21.reuse, 0x4, R1 ;  /* 0x0000000415177824 */ /* 0x042fe200078e0201 */
[----:B------:R-:W-:-:S04]  /*0990*/  IADD3 R21, PT, PT, R21, 0x8, RZ ;  /* 0x0000000815157810 */ /* 0x000fc80007ffe0ff */
[----:B--2---:R2:W-:Y:S04]  /*09a0*/  STL [R23], R26 ;  /* 0x0000001a17007387 */ /* 0x0045e80000100800 */
[----:B---3--:R2:W-:Y:S04]  /*09b0*/  STL [R23+0x4], R24 ;  /* 0x0000041817007387 */ /* 0x0085e80000100800 */
[----:B----4-:R2:W-:Y:S04]  /*09c0*/  STL [R23+0x8], R22 ;  /* 0x0000081617007387 */ /* 0x0105e80000100800 */
[----:B-----5:R2:W-:Y:S04]  /*09d0*/  STL [R23+0xc], R10 ;  /* 0x00000c0a17007387 */ /* 0x0205e80000100800 */
[----:B------:R2:W-:Y:S04]  /*09e0*/  STL [R23+0x10], R8 ;  /* 0x0000100817007387 */ /* 0x0005e80000100800 */
[----:B------:R2:W-:Y:S04]  /*09f0*/  STL [R23+0x14], R6 ;  /* 0x0000140617007387 */ /* 0x0005e80000100800 */
[----:B------:R2:W-:Y:S04]  /*0a00*/  STL [R23+0x18], R4 ;  /* 0x0000180417007387 */ /* 0x0005e80000100800 */
[----:B------:R2:W-:Y:S02]  /*0a10*/  STL [R23+0x1c], R2 ;  /* 0x00001c0217007387 */ /* 0x0005e40000100800 */
.L_x_5:
[----:B------:R-:W-:Y:S05]  /*0a20*/  BRA.U !UP1, `(.L_x_2) ;  /* 0x00000001098c7547 */ /* 0x000fea000b800000 */
[----:B------:R-:W-:Y:S02]  /*0a30*/  UISETP.GE.U32.AND UP0, UPT, UR5, 0x4, UPT ;  /* 0x000000040500788c */ /* 0x000fe4000bf06070 */
[----:B------:R-:W-:-:S04]  /*0a40*/  ULOP3.LUT UR8, UR9, 0x3, URZ, 0xc0, !UPT ;  /* 0x0000000309087892 */ /* 0x000fc8000f8ec0ff */
[----:B------:R-:W-:-:S03]  /*0a50*/  UISETP.NE.AND UP1, UPT, UR8, URZ, UPT ;  /* 0x000000ff0800728c */ /* 0x000fc6000bf25270 */
[----:B------:R-:W-:Y:S08]  /*0a60*/  BRA.U !UP0, `(.L_x_6) ;  /* 0x00000001084c7547 */ /* 0x000ff0000b800000 */
[----:B012---:R-:W0:Y:S01]  /*0a70*/  LDC.64 R4, c[0x0][0x3b8] ;  /* 0x0000ee00ff047b82 */ /* 0x007e220000000a00 */
[----:B------:R-:W-:-:S04]  /*0a80*/  IMAD R9, R18, UR9, R21 ;  /* 0x0000000912097c24 */ /* 0x000fc8000f8e0215 */
[C---:B------:R-:W-:Y:S01]  /*0a90*/  VIADD R7, R9.reuse, 0x1 ;  /* 0x0000000109077836 */ /* 0x040fe20000000000 */
[C---:B------:R-:W-:Y:S01]  /*0aa0*/  IADD3 R11, PT, PT, R9.reuse, 0x3, RZ ;  /* 0x00000003090b7810 */ /* 0x040fe20007ffe0ff */
[C---:B------:R-:W-:Y:S02]  /*0ab0*/  VIADD R3, R9.reuse, 0x2 ;  /* 0x0000000209037836 */ /* 0x040fe40000000000 */
[----:B0-----:R-:W-:-:S04]  /*0ac0*/  IMAD.WIDE.U32 R8, R9, 0x4, R4 ;  /* 0x0000000409087825 */ /* 0x001fc800078e0004 */
[--C-:B------:R-:W-:Y:S02]  /*0ad0*/  IMAD.WIDE.U32 R6, R7, 0x4, R4.reuse ;  /* 0x0000000407067825 */ /* 0x100fe400078e0004 */
[----:B------:R-:W2:Y:S02]  /*0ae0*/  LDG.E R8, desc[UR6][R8.64] ;  /* 0x0000000608087981 */ /* 0x000ea4000c1e1900 */
[--C-:B------:R-:W-:Y:S02]  /*0af0*/  IMAD.WIDE.U32 R2, R3, 0x4, R4.reuse ;  /* 0x0000000403027825 */ /* 0x100fe400078e0004 */
[----:B------:R-:W3:Y:S02]  /*0b00*/  LDG.E R6, desc[UR6][R6.64] ;  /* 0x0000000606067981 */ /* 0x000ee4000c1e1900 */
[----:B------:R-:W-:Y:S02]  /*0b10*/  IMAD.WIDE.U32 R4, R11, 0x4, R4 ;  /* 0x000000040b047825 */ /* 0x000fe400078e0004 */
[----:B------:R-:W4:Y:S04]  /*0b20*/  LDG.E R2, desc[UR6][R2.64] ;  /* 0x0000000602027981 */ /* 0x000f28000c1e1900 */
[----:B------:R-:W5:Y:S01]  /*0b30*/  LDG.E R4, desc[UR6][R4.64] ;  /* 0x0000000604047981 */ /* 0x000f62000c1e1900 */
[----:B------:R-:W-:-:S02]  /*0b40*/  IMAD R11, R21, 0x4, R1 ;  /* 0x00000004150b7824 */ /* 0x000fc400078e0201 */
[----:B------:R-:W-:-:S03]  /*0b50*/  VIADD R21, R21, 0x4 ;  /* 0x0000000415157836 */ /* 0x000fc60000000000 */
[----:B--2---:R0:W-:Y:S04]  /*0b60*/  STL [R11], R8 ;  /* 0x000000080b007387 */ /* 0x0041e80000100800 */
[----:B---3--:R0:W-:Y:S04]  /*0b70*/  STL [R11+0x4], R6 ;  /* 0x000004060b007387 */ /* 0x0081e80000100800 */
[----:B----4-:R0:W-:Y:S04]  /*0b80*/  STL [R11+0x8], R2 ;  /* 0x000008020b007387 */ /* 0x0101e80000100800 */
[----:B-----5:R0:W-:Y:S02]  /*0b90*/  STL [R11+0xc], R4 ;  /* 0x00000c040b007387 */ /* 0x0201e40000100800 */
.L_x_6:
[----:B------:R-:W-:Y:S05]  /*0ba0*/  BRA.U !UP1, `(.L_x_2) ;  /* 0x00000001092c7547 */ /* 0x000fea000b800000 */
[----:B012---:R-:W0:Y:S01]  /*0bb0*/  LDC.64 R2, c[0x0][0x3b8] ;  /* 0x0000ee00ff027b82 */ /* 0x007e220000000a00 */
[----:B------:R-:W-:-:S05]  /*0bc0*/  UMOV UR4, URZ ;  /* 0x000000ff00047c82 */ /* 0x000fca0008000000 */
.L_x_7:
[----:B------:R-:W-:-:S04]  /*0bd0*/  IMAD R5, R18, UR9, R21 ;  /* 0x0000000912057c24 */ /* 0x000fc8000f8e0215 */
[----:B0--3--:R-:W-:-:S06]  /*0be0*/  IMAD.WIDE.U32 R4, R5, 0x4, R2 ;  /* 0x0000000405047825 */ /* 0x009fcc00078e0002 */
[----:B------:R-:W2:Y:S01]  /*0bf0*/  LDG.E R4, desc[UR6][R4.64] ;  /* 0x0000000604047981 */ /* 0x000ea2000c1e1900 */
[C---:B------:R-:W-:Y:S01]  /*0c00*/  LEA R7, R21.reuse, R1, 0x2 ;  /* 0x0000000115077211 */ /* 0x040fe200078e10ff */
[----:B------:R-:W-:Y:S01]  /*0c10*/  UIADD3 UR4, UPT, UPT, UR4, 0x1, URZ ;  /* 0x0000000104047890 */ /* 0x000fe2000fffe0ff */
[----:B------:R-:W-:-:S03]  /*0c20*/  VIADD R21, R21, 0x1 ;  /* 0x0000000115157836 */ /* 0x000fc60000000000 */
[----:B------:R-:W-:Y:S01]  /*0c30*/  UISETP.NE.AND UP0, UPT, UR4, UR8, UPT ;  /* 0x000000080400728c */ /* 0x000fe2000bf05270 */
[----:B--2---:R3:W-:Y:S08]  /*0c40*/  STL [R7], R4 ;  /* 0x0000000407007387 */ /* 0x0047f00000100800 */
[----:B------:R-:W-:Y:S05]  /*0c50*/  BRA.U UP0, `(.L_x_7) ;  /* 0xfffffffd00dc7547 */ /* 0x000fea000b83ffff */
.L_x_2:
[----:B012---:R-:W0:Y:S01]  /*0c60*/  LDC R2, c[0x0][0x3c8] ;  /* 0x0000f200ff027b82 */ /* 0x007e220000000800 */
[C---:B------:R-:W-:Y:S01]  /*0c70*/  ISETP.GT.AND P0, PT, R17.reuse, 0x1, PT ;  /* 0x000000011100780c */ /* 0x040fe20003f04270 */
[----:B------:R-:W-:Y:S01]  /*0c80*/  BSSY.RECONVERGENT B0, `(.L_x_8) ;  /* 0x0000115000007945 */ /* 0x000fe20003800200 */
[----:B------:R-:W-:Y:S01]  /*0c90*/  IMAD R6, R17, 0x4, R1 ;  /* 0x0000000411067824 */ /* 0x000fe200078e0201 */
[----:B0-----:R-:W-:-:S10]  /*0ca0*/  LEA R5, R2, R1, 0x2 ;  /* 0x0000000102057211 */ /* 0x001fd400078e10ff */
[----:B------:R-:W-:Y:S05]  /*0cb0*/  @P0 BRA `(.L_x_9) ;  /* 0x0000000400440947 */ /* 0x000fea0003800000 */
[----:B------:R-:W-:Y:S01]  /*0cc0*/  HFMA2 R8, -RZ, RZ, 0, 0 ;  /* 0x00000000ff087431 */ /* 0x000fe200000001ff */
[----:B------:R-:W-:Y:S01]  /*0cd0*/  BSSY.RECONVERGENT B3, `(.L_x_10) ;  /* 0x000004e000037945 */ /* 0x000fe20003800200 */
[----:B------:R-:W-:Y:S02]  /*0ce0*/  IMAD.MOV.U32 R2, RZ, RZ, RZ ;  /* 0x000000ffff027224 */ /* 0x000fe400078e00ff */
[----:B---3--:R-:W-:-:S07]  /*0cf0*/  IMAD.MOV.U32 R7, RZ, RZ, RZ ;  /* 0x000000ffff077224 */ /* 0x008fce00078e00ff */
.L_x_19:
[C---:B0-----:R-:W-:Y:S01]  /*0d00*/  IMAD R4, R2.reuse, 0x4, R12 ;  /* 0x0000000402047824 */ /* 0x041fe200078e020c */
[----:B------:R-:W-:Y:S01]  /*0d10*/  BSSY.RECONVERGENT B2, `(.L_x_11) ;  /* 0x0000047000027945 */ /* 0x000fe20003800200 */
[----:B------:R-:W-:Y:S01]  /*0d20*/  IMAD.MOV.U32 R18, RZ, RZ, R2 ;  /* 0x000000ffff127224 */ /* 0x000fe200078e0002 */
[----:B------:R-:W-:Y:S01]  /*0d30*/  MOV R9, R2 ;  /* 0x0000000200097202 */ /* 0x000fe20000000f00 */
[----:B------:R-:W-:Y:S01]  /*0d40*/  IMAD R3, R2, 0x4, R15 ;  /* 0x0000000402037824 */ /* 0x000fe200078e020f */
[----:B------:R-:W0:Y:S02]  /*0d50*/  LDS R25, [R4] ;  /* 0x0000000004197984 */ /* 0x000e240000000800 */
[----:B0-----:R-:W-:-:S13]  /*0d60*/  ISETP.NE.AND P0, PT, R25, RZ, PT ;  /* 0x000000ff1900720c */ /* 0x001fda0003f05270 */
[----:B------:R-:W-:Y:S01]  /*0d70*/  @!P0 VIADD R2, R2, 0xffffffff ;  /* 0xffffffff02028836 */ /* 0x000fe20000000000 */
[----:B------:R-:W-:Y:S06]  /*0d80*/  @!P0 BRA `(.L_x_12) ;  /* 0x0000000000fc8947 */ /* 0x000fec0003800000 */
[----:B------:R-:W-:Y:S01]  /*0d90*/  IMAD R10, R9, 0x4, R14 ;  /* 0x00000004090a7824 */ /* 0x000fe200078e020e */
[----:B------:R-:W-:Y:S01]  /*0da0*/  IADD3 R22, PT, PT, R2, UR14, RZ ;  /* 0x0000000e02167c10 */ /* 0x000fe2000fffe0ff */
[----:B------:R-:W-:Y:S01]  /*0db0*/  IMAD R9, R18, 0x4, R13 ;  /* 0x0000000412097824 */ /* 0x000fe200078e020d */
[----:B------:R0:W1:Y:S01]  /*0dc0*/  LDS R11, [R3] ;  /* 0x00000000030b7984 */ /* 0x0000620000000800 */
[----:B------:R-:W-:Y:S01]  /*0dd0*/  BSSY.RELIABLE B4, `(.L_x_13) ;  /* 0x0000011000047945 */ /* 0x000fe20003800100 */
[----:B------:R-:W-:Y:S02]  /*0de0*/  ISETP.GE.AND P0, PT, R22, UR15, PT ;  /* 0x0000000f16007c0c */ /* 0x000fe4000bf06270 */
[----:B------:R0:W2:Y:S04]  /*0df0*/  LDS R23, [R10] ;  /* 0x000000000a177984 */ /* 0x0000a80000000800 */
[----:B------:R0:W3:Y:S07]  /*0e00*/  LDS R17, [R9] ;  /* 0x0000000009117984 */ /* 0x0000ee0000000800 */
[----:B------:R-:W4:Y:S02]  /*0e10*/  @!P0 LDC R18, c[0x0][0x3cc] ;  /* 0x0000f300ff128b82 */ /* 0x000f240000000800 */
[----:B----4-:R-:W-:Y:S01]  /*0e20*/  @!P0 LOP3.LUT R25, R25, R18, RZ, 0x30, !PT ;  /* 0x0000001219198212 */ /* 0x010fe200078e30ff */
[----:B0123--:R-:W-:Y:S06]  /*0e30*/  @!P0 BRA `(.L_x_14) ;  /* 0x0000000000288947 */ /* 0x00ffec0003800000 */
[----:B------:R-:W-:-:S13]  /*0e40*/  ISETP.NE.AND P0, PT, R22, UR13, PT ;  /* 0x0000000d16007c0c */ /* 0x000fda000bf05270 */
[----:B------:R-:W-:Y:S05]  /*0e50*/  @P0 BRA `(.L_x_14) ;  /* 0x0000000000200947 */ /* 0x000fea0003800000 */
[----:B------:R-:W0:Y:S02]  /*0e60*/  LDC R21, c[0x0][0x3cc] ;  /* 0x0000f300ff157b82 */ /* 0x000e240000000800 */
[----:B0-----:R-:W-:-:S13]  /*0e70*/  LOP3.LUT P0, R18, R11, R21, RZ, 0xc0, !PT ;  /* 0x000000150b127212 */ /* 0x001fda000780c0ff */
[----:B------:R-:W-:Y:S05]  /*0e80*/  @!P0 BREAK.RELIABLE B4 ;  /* 0x0000000000048942 */ /* 0x000fea0003800100 */
[----:B------:R-:W-:Y:S01]  /*0e90*/  @!P0 IADD3 R2, PT, PT, R2, -0x1, RZ ;  /* 0xffffffff02028810 */ /* 0x000fe20007ffe0ff */
[----:B------:R-:W-:Y:S06]  /*0ea0*/  @!P0 BRA `(.L_x_12) ;  /* 0x0000000000b48947 */ /* 0x000fec0003800000 */
[----:B------:R-:W-:-:S04]  /*0eb0*/  ISETP.NE.AND P0, PT, R18, R21, PT ;  /* 0x000000151200720c */ /* 0x000fc80003f05270 */
[----:B------:R-:W-:-:S04]  /*0ec0*/  SEL R18, R21, 0xffffffff, P0 ;  /* 0xffffffff15127807 */ /* 0x000fc80000000000 */
[----:B------:R-:W-:-:S07]  /*0ed0*/  LOP3.LUT R25, R25, R18, RZ, 0xc0, !PT ;  /* 0x0000001219197212 */ /* 0x000fce00078ec0ff */
.L_x_14:
[----:B------:R-:W-:Y:S05]  /*0ee0*/  BSYNC.RELIABLE B4 ;  /* 0x0000000000047941 */ /* 0x000fea0003800100 */
.L_x_13:
[----:B------:R-:W-:Y:S02]  /*0ef0*/  IMAD.MOV R18, RZ, RZ, -R25 ;  /* 0x000000ffff127224 */ /* 0x000fe400078e0a19 */
[----:B------:R-:W-:-:S03]  /*0f00*/  IMAD R21, R22, 0x4, R1 ;  /* 0x0000000416157824 */ /* 0x000fc600078e0201 */
[----:B------:R-:W-:-:S04]  /*0f10*/  LOP3.LUT R18, R25, R18, RZ, 0xc0, !PT ;  /* 0x0000001219127212 */ /* 0x000fc800078ec0ff */
[----:B------:R-:W-:Y:S01]  /*0f20*/  LOP3.LUT R27, R25, R18, RZ, 0x3c, !PT ;  /* 0x00000012191b7212 */ /* 0x000fe200078e3cff */
[----:B------:R0:W-:Y:S01]  /*0f30*/  STL [R21], R18 ;  /* 0x0000001215007387 */ /* 0x0001e20000100800 */
[----:B------:R-:W-:-:S03]  /*0f40*/  LOP3.LUT P0, RZ, R18, R16, RZ, 0x30, !PT ;  /* 0x0000001012ff7212 */ /* 0x000fc600078030ff */
[----:B------:R0:W-:Y:S10]  /*0f50*/  STS [R4], R27 ;  /* 0x0000001b04007388 */ /* 0x0001f40000000800 */
[----:B0-----:R-:W-:Y:S05]  /*0f60*/  @!P0 BRA `(.L_x_15) ;  /* 0x0000000000808947 */ /* 0x001fea0003800000 */
[----:B------:R-:W-:-:S04]  /*0f70*/  IADD3 R21, PT, PT, R2, 0x1, RZ ;  /* 0x0000000102157810 */ /* 0x000fc80007ffe0ff */
[----:B------:R-:W-:-:S13]  /*0f80*/  ISETP.NE.AND P0, PT, R21, UR10, PT ;  /* 0x0000000a15007c0c */ /* 0x000fda000bf05270 */
[----:B------:R-:W-:Y:S05]  /*0f90*/  @P0 BRA `(.L_x_16) ;  /* 0x0000000000400947 */ /* 0x000fea0003800000 */
[----:B------:R-:W-:-:S13]  /*0fa0*/  LOP3.LUT P0, RZ, R25, UR11, RZ, 0xc0, !PT ;  /* 0x0000000b19ff7c12 */ /* 0x000fda000f80c0ff */
[----:B------:R-:W-:Y:S05]  /*0fb0*/  @P0 BRA `(.L_x_12) ;  /* 0x0000000000700947 */ /* 0x000fea0003800000 */
[----:B------:R-:W2:Y:S01]  /*0fc0*/  LDL R3, [R5] ;  /* 0x0000000005037983 */ /* 0x000ea20000100800 */
[----:B------:R-:W-:Y:S01]  /*0fd0*/  BSSY.RECONVERGENT B4, `(.L_x_17) ;  /* 0x0000009000047945 */ /* 0x000fe20003800200 */
[----:B------:R-:W-:Y:S01]  /*0fe0*/  VIADD R7, R7, 0x1 ;  /* 0x0000000107077836 */ /* 0x000fe20000000000 */
[----:B--2---:R-:W-:Y:S01]  /*0ff0*/  ISETP.NE.AND P0, PT, R3, 0x1, PT ;  /* 0x000000010300780c */ /* 0x004fe20003f05270 */
[----:B------:R-:W-:-:S12]  /*1000*/  IMAD.MOV.U32 R3, RZ, RZ, 0x2 ;  /* 0x00000002ff037424 */ /* 0x000fd800078e00ff */
[----:B------:R-:W-:Y:S05]  /*1010*/  @!P0 BRA `(.L_x_18) ;  /* 0x0000000000108947 */ /* 0x000fea0003800000 */
[----:B------:R-:W2:Y:S02]  /*1020*/  LDL R3, [R6+-0x4] ;  /* 0xfffffc0006037983 */ /* 0x000ea40000100800 */
[----:B--2---:R-:W-:Y:S02]  /*1030*/  ISETP.NE.AND P0, PT, R3, UR12, PT ;  /* 0x0000000c03007c0c */ /* 0x004fe4000bf05270 */
[----:B------:R-:W-:-:S04]  /*1040*/  MOV R3, 0x4 ;  /* 0x0000000400037802 */ /* 0x000fc80000000f00 */
[----:B------:R-:W-:-:S07]  /*1050*/  SEL R3, R3, 0x8, !P0 ;  /* 0x0000000803037807 */ /* 0x000fce0004000000 */
.L_x_18:
[----:B------:R-:W-:Y:S05]  /*1060*/  BSYNC.RECONVERGENT B4 ;  /* 0x0000000000047941 */ /* 0x000fea0003800200 */
.L_x_17:
[----:B------:R-:W-:Y:S02]  /*1070*/  VIADD R2, R2, 0xffffffff ;  /* 0xffffffff02027836 */ /* 0x000fe40000000000 */
[----:B------:R-:W-:Y:S01]  /*1080*/  IMAD.IADD R8, R8, 0x1, R3 ;  /* 0x0000000108087824 */ /* 0x000fe200078e0203 */
[----:B------:R-:W-:Y:S06]  /*1090*/  BRA `(.L_x_12) ;  /* 0x0000000000387947 */ /* 0x000fec0003800000 */
.L_x_16:
[C---:B------:R-:W-:Y:S02]  /*10a0*/  LOP3.LUT R23, R18.reuse, R23, RZ, 0xfc, !PT ;  /* 0x0000001712177212 */ /* 0x040fe400078efcff */
[C---:B------:R-:W-:Y:S02]  /*10b0*/  LOP3.LUT R17, R18.reuse, R17, RZ, 0xfc, !PT ;  /* 0x0000001112117212 */ /* 0x040fe400078efcff */
[----:B------:R-:W-:Y:S02]  /*10c0*/  SHF.L.U32 R23, R23, 0x1, RZ ;  /* 0x0000000117177819 */ /* 0x000fe400000006ff */
[----:B------:R-:W-:Y:S02]  /*10d0*/  SHF.R.U32.HI R17, RZ, 0x1, R17 ;  /* 0x00000001ff117819 */ /* 0x000fe40000011611 */
[----:B------:R-:W-:Y:S02]  /*10e0*/  LOP3.LUT R2, R23, R18, R11, 0xfe, !PT ;  /* 0x0000001217027212 */ /* 0x000fe400078efe0b */
[----:B------:R-:W-:-:S02]  /*10f0*/  LOP3.LUT R18, R18, R11, RZ, 0xfc, !PT ;  /* 0x0000000b12127212 */ /* 0x000fc400078efcff */
[----:B------:R-:W-:Y:S01]  /*1100*/  LOP3.LUT R11, R16, R2, R17, 0x1, !PT ;  /* 0x00000002100b7212 */ /* 0x000fe200078e0111 */
[----:B------:R-:W-:Y:S02]  /*1110*/  IMAD.MOV.U32 R2, RZ, RZ, R21 ;  /* 0x000000ffff027224 */ /* 0x000fe400078e0015 */
[----:B------:R0:W-:Y:S04]  /*1120*/  STS [R3+0x4], R18 ;  /* 0x0000041203007388 */ /* 0x0001e80000000800 */
[----:B------:R0:W-:Y:S04]  /*1130*/  STS [R10+0x4], R23 ;  /* 0x000004170a007388 */ /* 0x0001e80000000800 */
[----:B------:R0:W-:Y:S04]  /*1140*/  STS [R9+0x4], R17 ;  /* 0x0000041109007388 */ /* 0x0001e80000000800 */
[----:B------:R0:W-:Y:S01]  /*1150*/  STS [R4+0x4], R11 ;  /* 0x0000040b04007388 */ /* 0x0001e20000000800 */
[----:B------:R-:W-:Y:S05]  /*1160*/  BRA `(.L_x_12) ;  /* 0x0000000000047947 */ /* 0x000fea0003800000 */
.L_x_15:
[----:B------:R-:W-:-:S07]  /*1170*/  VIADD R2, R2, 0xffffffff ;  /* 0xffffffff02027836 */ /* 0x000fce0000000000 */
.L_x_12:
[----:B------:R-:W-:Y:S05]  /*1180*/  BSYNC.RECONVERGENT B2 ;  /* 0x0000000000027941 */ /* 0x000fea0003800200 */
.L_x_11:
[----:B------:R-:W-:-:S13]  /*1190*/  ISETP.GT.AND P0, PT, R2, -0x1, PT ;  /* 0xffffffff0200780c */ /* 0x000fda0003f04270 */
[----:B------:R-:W-:Y:S05]  /*11a0*/  @P0 BRA `(.L_x_19) ;  /* 0xfffffff800d40947 */ /* 0x000fea000383ffff */
[----:B------:R-:W-:Y:S05]  /*11b0*/  BSYNC.RECONVERGENT B3 ;  /* 0x0000000000037941 */ /* 0x000fea0003800200 */
.L_x_10:
[----:B------:R-:W-:Y:S05]  /*11c0*/  BRA `(.L_x_20) ;  /* 0x0000000c00007947 */ /* 0x000fea0003800000 */
.L_x_9:
[----:B------:R-:W0:Y:S01]  /*11d0*/  LDC R2, c[0x0][0x3c4] ;  /* 0x0000f100ff027b82 */ /* 0x000e220000000800 */
[----:B---3--:R-:W-:Y:S01]  /*11e0*/  HFMA2 R7, -RZ, RZ, 0, 0 ;  /* 0x00000000ff077431 */ /* 0x008fe200000001ff */
[C---:B------:R-:W-:Y:S01]  /*11f0*/  IADD3 R3, PT, PT, R17.reuse, -0x1, RZ ;  /* 0xffffffff11037810 */ /* 0x040fe20007ffe0ff */
[----:B------:R-:W-:Y:S02]  /*1200*/  VIADD R17, R17, 0xfffffffe ;  /* 0xfffffffe11117836 */ /* 0x000fe40000000000 */
[----:B------:R-:W-:Y:S02]  /*1210*/  IMAD.MOV.U32 R10, RZ, RZ, RZ ;  /* 0x000000ffff0a7224 */ /* 0x000fe400078e00ff */
[----:B------:R-:W-:Y:S02]  /*1220*/  IMAD.MOV.U32 R8, RZ, RZ, RZ ;  /* 0x000000ffff087224 */ /* 0x000fe400078e00ff */
[----:B0-----:R-:W-:-:S07]  /*1230*/  IMAD R9, R2, 0x4, R1 ;  /* 0x0000000402097824 */ /* 0x001fce00078e0201 */
.L_x_45:
[----:B0-----:R-:W-:Y:S01]  /*1240*/  LEA R2, R10, R12, 0x2 ;  /* 0x0000000c0a027211 */ /* 0x001fe200078e10ff */
[----:B------:R-:W-:Y:S04]  /*1250*/  BSSY.RECONVERGENT B2, `(.L_x_21) ;  /* 0x00000b5000027945 */ /* 0x000fe80003800200 */
[----:B------:R-:W0:Y:S02]  /*1260*/  LDS R24, [R2] ;  /* 0x0000000002187984 */ /* 0x000e240000000800 */
[----:B0-----:R-:W-:-:S13]  /*1270*/  ISETP.NE.AND P0, PT, R24, RZ, PT ;  /* 0x000000ff1800720c */ /* 0x001fda0003f05270 */
[----:B--234-:R-:W-:Y:S05]  /*1280*/  @!P0 BRA `(.L_x_22) ;  /* 0x0000000800c08947 */ /* 0x01cfea0003800000 */
[C---:B------:R-:W-:Y:S01]  /*1290*/  IMAD R4, R10.reuse, 0x4, R15 ;  /* 0x000000040a047824 */ /* 0x040fe200078e020f */
[C---:B------:R-:W-:Y:S01]  /*12a0*/  LEA R18, R10.reuse, R13, 0x2 ;  /* 0x0000000d0a127211 */ /* 0x040fe200078e10ff */
[C---:B------:R-:W-:Y:S01]  /*12b0*/  IMAD R11, R10.reuse, 0x4, R14 ;  /* 0x000000040a0b7824 */ /* 0x040fe200078e020e */
[----:B------:R-:W0:Y:S01]  /*12c0*/  LDCU.64 UR4, c[0x0][0x3c0] ;  /* 0x00007800ff0477ac */ /* 0x000e220008000a00 */
[----:B------:R-:W-:Y:S01]  /*12d0*/  BSSY.RELIABLE B3, `(.L_x_23) ;  /* 0x0000015000037945 */ /* 0x000fe20003800100 */
[----:B------:R1:W2:Y:S04]  /*12e0*/  LDS R21, [R4] ;  /* 0x0000000004157984 */ /* 0x0002a80000000800 */
[----:B------:R1:W3:Y:S04]  /*12f0*/  LDS R23, [R11] ;  /* 0x000000000b177984 */ /* 0x0002e80000000800 */
[----:B------:R1:W4:Y:S01]  /*1300*/  LDS R22, [R18] ;  /* 0x0000000012167984 */ /* 0x0003220000000800 */
[----:B0-----:R-:W-:-:S05]  /*1310*/  VIADD R26, R10, UR4 ;  /* 0x000000040a1a7c36 */ /* 0x001fca0008000000 */
[----:B------:R-:W-:-:S13]  /*1320*/  ISETP.GE.AND P0, PT, R26, UR5, PT ;  /* 0x000000051a007c0c */ /* 0x000fda000bf06270 */
[----:B-1----:R-:W-:Y:S05]  /*1330*/  @!P0 BRA `(.L_x_24) ;  /* 0x0000000000308947 */ /* 0x002fea0003800000 */
[----:B------:R-:W0:Y:S02]  /*1340*/  LDCU UR4, c[0x0][0x3c8] ;  /* 0x00007900ff0477ac */ /* 0x000e240008000800 */
[----:B0-----:R-:W-:-:S13]  /*1350*/  ISETP.NE.AND P0, PT, R26, UR4, PT ;  /* 0x000000041a007c0c */ /* 0x001fda000bf05270 */
[----:B------:R-:W-:Y:S05]  /*1360*/  @P0 BRA `(.L_x_25) ;  /* 0x00000000002c0947 */ /* 0x000fea0003800000 */
[----:B------:R-:W2:Y:S02]  /*1370*/  LDC R28, c[0x0][0x3cc] ;  /* 0x0000f300ff1c7b82 */ /* 0x000ea40000000800 */
[----:B--2---:R-:W-:-:S13]  /*1380*/  LOP3.LUT P0, R25, R21, R28, RZ, 0xc0, !PT ;  /* 0x0000001c15197212 */ /* 0x004fda000780c0ff */
[----:B------:R-:W-:Y:S01]  /*1390*/  @P0 ISETP.NE.AND P1, PT, R25, R28, PT ;  /* 0x0000001c1900020c */ /* 0x000fe20003f25270 */
[----:B------:R-:W-:Y:S05]  /*13a0*/  @!P0 BREAK.RELIABLE B3 ;  /* 0x0000000000038942 */ /* 0x000fea0003800100 */
[----:B------:R-:W-:-:S04]  /*13b0*/  @P0 SEL R25, R28, 0xffffffff, P1 ;  /* 0xffffffff1c190807 */ /* 0x000fc80000800000 */
[----:B------:R-:W-:Y:S01]  /*13c0*/  @P0 LOP3.LUT R24, R24, R25, RZ, 0xc0, !PT ;  /* 0x0000001918180212 */ /* 0x000fe200078ec0ff */
[----:B------:R-:W-:Y:S06]  /*13d0*/  @P0 BRA `(.L_x_25) ;  /* 0x0000000000100947 */ /* 0x000fec0003800000 */
[----:B------:R-:W-:Y:S01]  /*13e0*/  VIADD R10, R10, 0xffffffff ;  /* 0xffffffff0a0a7836 */ /* 0x000fe20000000000 */
[----:B------:R-:W-:Y:S06]  /*13f0*/  BRA `(.L_x_26) ;  /* 0x0000000800687947 */ /* 0x000fec0003800000 */
.L_x_24:
[----:B------:R-:W0:Y:S02]  /*1400*/  LDCU UR4, c[0x0][0x3cc] ;  /* 0x00007980ff0477ac */ /* 0x000e240008000800 */
[----:B0-----:R-:W-:-:S07]  /*1410*/  LOP3.LUT R24, R24, UR4, RZ, 0x30, !PT ;  /* 0x0000000418187c12 */ /* 0x001fce000f8e30ff */
.L_x_25:
[----:B------:R-:W-:Y:S05]  /*1420*/  BSYNC.RELIABLE B3 ;  /* 0x0000000000037941 */ /* 0x000fea0003800100 */
.L_x_23:
[----:B------:R-:W-:Y:S01]  /*1430*/  IADD3 R25, PT, PT, -R24, RZ, RZ ;  /* 0x000000ff18197210 */ /* 0x000fe20007ffe1ff */
[----:B------:R-:W-:-:S03]  /*1440*/  IMAD R26, R26, 0x4, R1 ;  /* 0x000000041a1a7824 */ /* 0x000fc600078e0201 */
[----:B------:R-:W-:-:S04]  /*1450*/  LOP3.LUT R25, R24, R25, RZ, 0xc0, !PT ;  /* 0x0000001918197212 */ /* 0x000fc800078ec0ff */
[----:B------:R-:W-:Y:S01]  /*1460*/  LOP3.LUT R27, R24, R25, RZ, 0x3c, !PT ;  /* 0x00000019181b7212 */ /* 0x000fe200078e3cff */
[----:B------:R0:W-:Y:S01]  /*1470*/  STL [R26], R25 ;  /* 0x000000191a007387 */ /* 0x0001e20000100800 */
[----:B------:R-:W-:-:S03]  /*1480*/  LOP3.LUT P0, RZ, R25, R16, RZ, 0x30, !PT ;  /* 0x0000001019ff7212 */ /* 0x000fc600078030ff */
[----:B------:R0:W-:Y:S10]  /*1490*/  STS [R2], R27 ;  /* 0x0000001b02007388 */ /* 0x0001f40000000800 */
[----:B0-----:R-:W-:Y:S05]  /*14a0*/  @!P0 BRA `(.L_x_27) ;  /* 0x0000000800308947 */ /* 0x001fea0003800000 */
[----:B------:R-:W0:Y:S01]  /*14b0*/  LDCU UR4, c[0x0][0x384] ;  /* 0x00007080ff0477ac */ /* 0x000e220008000800 */
[----:B------:R-:W-:-:S05]  /*14c0*/  VIADD R26, R10, 0x1 ;  /* 0x000000010a1a7836 */ /* 0x000fca0000000000 */
[----:B0-----:R-:W-:-:S13]  /*14d0*/  ISETP.NE.AND P0, PT, R26, UR4, PT ;  /* 0x000000041a007c0c */ /* 0x001fda000bf05270 */
[----:B------:R-:W-:Y:S05]  /*14e0*/  @!P0 BRA `(.L_x_28) ;  /* 0x0000000000348947 */ /* 0x000fea0003800000 */
[C---:B---3--:R-:W-:Y:S01]  /*14f0*/  LOP3.LUT R23, R25.reuse, R23, RZ, 0xfc, !PT ;  /* 0x0000001719177212 */ /* 0x048fe200078efcff */
[----:B------:R-:W-:Y:S01]  /*1500*/  IMAD.MOV.U32 R10, RZ, RZ, R26 ;  /* 0x000000ffff0a7224 */ /* 0x000fe200078e001a */
[----:B----4-:R-:W-:Y:S02]  /*1510*/  LOP3.LUT R22, R25, R22, RZ, 0xfc, !PT ;  /* 0x0000001619167212 */ /* 0x010fe400078efcff */
[----:B------:R-:W-:Y:S02]  /*1520*/  SHF.L.U32 R24, R23, 0x1, RZ ;  /* 0x0000000117187819 */ /* 0x000fe400000006ff */
[----:B--2---:R-:W-:Y:S02]  /*1530*/  LOP3.LUT R23, R25, R21, RZ, 0xfc, !PT ;  /* 0x0000001519177212 */ /* 0x004fe400078efcff */
[----:B------:R-:W-:Y:S02]  /*1540*/  LOP3.LUT R25, R24, R25, R21, 0xfe, !PT ;  /* 0x0000001918197212 */ /* 0x000fe400078efe15 */
[----:B------:R-:W-:Y:S01]  /*1550*/  SHF.R.U32.HI R21, RZ, 0x1, R22 ;  /* 0x00000001ff157819 */ /* 0x000fe20000011616 */
[----:B------:R0:W-:Y:S03]  /*1560*/  STS [R4+0x4], R23 ;  /* 0x0000041704007388 */ /* 0x0001e60000000800 */
[----:B------:R-:W-:Y:S01]  /*1570*/  LOP3.LUT R25, R16, R25, R21, 0x1, !PT ;  /* 0x0000001910197212 */ /* 0x000fe200078e0115 */
[----:B------:R0:W-:Y:S04]  /*1580*/  STS [R11+0x4], R24 ;  /* 0x000004180b007388 */ /* 0x0001e80000000800 */
[----:B------:R0:W-:Y:S04]  /*1590*/  STS [R18+0x4], R21 ;  /* 0x0000041512007388 */ /* 0x0001e80000000800 */
[----:B------:R0:W-:Y:S01]  /*15a0*/  STS [R2+0x4], R25 ;  /* 0x0000041902007388 */ /* 0x0001e20000000800 */
[----:B------:R-:W-:Y:S05]  /*15b0*/  BRA `(.L_x_26) ;  /* 0x0000000400f87947 */ /* 0x000fea0003800000 */
.L_x_28:
[----:B------:R-:W0:Y:S02]  /*15c0*/  LDCU UR4, c[0x0][0x3d0] ;  /* 0x00007a00ff0477ac */ /* 0x000e240008000800 */
[----:B0-----:R-:W-:-:S13]  /*15d0*/  LOP3.LUT P0, RZ, R24, UR4, RZ, 0xc0, !PT ;  /* 0x0000000418ff7c12 */ /* 0x001fda000f80c0ff */
[----:B------:R-:W-:Y:S05]  /*15e0*/  @P0 BRA `(.L_x_26) ;  /* 0x0000000400ec0947 */ /* 0x000fea0003800000 */
[----:B------:R-:W2:Y:S04]  /*15f0*/  LDL R4, [R5] ;  /* 0x0000000005047983 */ /* 0x000ea80000100800 */
[----:B------:R0:W5:Y:S01]  /*1600*/  LDL R2, [R6+-0x4] ;  /* 0xfffffc0006027983 */ /* 0x0001620000100800 */
[----:B------:R-:W-:Y:S01]  /*1610*/  BSSY.RECONVERGENT B3, `(.L_x_29) ;  /* 0x0000071000037945 */ /* 0x000fe20003800200 */
[----:B--2---:R-:W-:-:S13]  /*1620*/  ISETP.NE.AND P0, PT, R4, 0x1, PT ;  /* 0x000000010400780c */ /* 0x004fda0003f05270 */
[----:B0-----:R-:W-:Y:S05]  /*1630*/  @P0 BRA `(.L_x_30) ;  /* 0x0000000000840947 */ /* 0x001fea0003800000 */
[----:B------:R-:W-:Y:S01]  /*1640*/  IMAD.MOV.U32 R4, RZ, RZ, 0x1 ;  /* 0x00000001ff047424 */ /* 0x000fe200078e00ff */
[----:B------:R-:W-:-:S07]  /*1650*/  MOV R21, 0x2 ;  /* 0x0000000200157802 */ /* 0x000fce0000000f00 */
.L_x_35:
[----:B------:R-:W-:-:S05]  /*1660*/  IMAD R11, R4, 0x4, R1 ;  /* 0x00000004040b7824 */ /* 0x000fca00078e0201 */
[----:B---3-5:R0:W5:Y:S01]  /*1670*/  LDL R23, [R11] ;  /* 0x000000000b177983 */ /* 0x0281620000100800 */
[----:B------:R-:W-:Y:S01]  /*1680*/  ISETP.NE.AND P0, PT, R2, R21, PT ;  /* 0x000000150200720c */ /* 0x000fe20003f05270 */
[----:B------:R-:W-:Y:S01]  /*1690*/  BSSY.RECONVERGENT B4, `(.L_x_31) ;  /* 0x000000d000047945 */ /* 0x000fe20003800200 */
[----:B----4-:R-:W-:-:S11]  /*16a0*/  IMAD.MOV.U32 R22, RZ, RZ, 0x1 ;  /* 0x00000001ff167424 */ /* 0x010fd600078e00ff */
[----:B0-----:R-:W-:Y:S05]  /*16b0*/  @!P0 BRA `(.L_x_32) ;  /* 0x0000000000288947 */ /* 0x001fea0003800000 */
[----:B------:R-:W-:Y:S02]  /*16c0*/  HFMA2 R22, -RZ, RZ, 0, 5.9604644775390625e-08 ;  /* 0x00000001ff167431 */ /* 0x000fe400000001ff */
[----:B------:R-:W-:-:S07]  /*16d0*/  IMAD.MOV.U32 R18, RZ, RZ, R3 ;  /* 0x000000ffff127224 */ /* 0x000fce00078e0003 */
.L_x_33:
[----:B-----5:R-:W-:-:S13]  /*16e0*/  ISETP.GE.U32.AND P0, PT, R23, R22, PT ;  /* 0x000000161700720c */ /* 0x020fda0003f06070 */
[----:B------:R-:W-:Y:S05]  /*16f0*/  @!P0 BRA `(.L_x_32) ;  /* 0x0000000000188947 */ /* 0x000fea0003800000 */
[----:B------:R-:W-:-:S05]  /*1700*/  IMAD R11, R18, 0x4, R1 ;  /* 0x00000004120b7824 */ /* 0x000fca00078e0201 */
[----:B------:R-:W2:Y:S01]  /*1710*/  LDL R24, [R11+-0x4] ;  /* 0xfffffc000b187983 */ /* 0x000ea20000100800 */
[----:B------:R-:W-:Y:S01]  /*1720*/  SHF.L.U32 R22, R22, 0x1, RZ ;  /* 0x0000000116167819 */ /* 0x000fe200000006ff */
[----:B------:R-:W-:Y:S01]  /*1730*/  VIADD R18, R18, 0xffffffff ;  /* 0xffffffff12127836 */ /* 0x000fe20000000000 */
[----:B--2---:R-:W-:-:S13]  /*1740*/  ISETP.NE.AND P0, PT, R24, R21, PT ;  /* 0x000000151800720c */ /* 0x004fda0003f05270 */
[----:B------:R-:W-:Y:S05]  /*1750*/  @P0 BRA `(.L_x_33) ;  /* 0xfffffffc00e00947 */ /* 0x000fea000383ffff */
.L_x_32:
[----:B------:R-:W-:Y:S05]  /*1760*/  BSYNC.RECONVERGENT B4 ;  /* 0x0000000000047941 */ /* 0x000fea0003800200 */
.L_x_31:
[----:B-----5:R-:W-:Y:S01]  /*1770*/  ISETP.GT.U32.AND P0, PT, R23, R22, PT ;  /* 0x000000161700720c */ /* 0x020fe20003f04070 */
[----:B------:R-:W-:Y:S01]  /*1780*/  IMAD.MOV.U32 R18, RZ, RZ, RZ ;  /* 0x000000ffff127224 */ /* 0x000fe200078e00ff */
[----:B------:R-:W-:-:S11]  /*1790*/  MOV R11, RZ ;  /* 0x000000ff000b7202 */ /* 0x000fd60000000f00 */
[----:B------:R-:W-:Y:S05]  /*17a0*/  @P0 BRA `(.L_x_34) ;  /* 0x00000004005c0947 */ /* 0x000fea0003800000 */
[----:B------:R-:W-:-:S13]  /*17b0*/  ISETP.GE.U32.AND P0, PT, R23, R22, PT ;  /* 0x000000161700720c */ /* 0x000fda0003f06070 */
[----:B------:R-:W-:Y:S05]  /*17c0*/  @!P0 BRA `(.L_x_30) ;  /* 0x0000000000208947 */ /* 0x000fea0003800000 */
[----:B------:R-:W0:Y:S01]  /*17d0*/  LDCU UR4, c[0x0][0x380] ;  /* 0x00007000ff0477ac */ /* 0x000e220008000800 */
[----:B------:R-:W-:Y:S02]  /*17e0*/  VIADD R4, R4, 0x1 ;  /* 0x0000000104047836 */ /* 0x000fe40000000000 */
[----:B------:R-:W-:Y:S02]  /*17f0*/  HFMA2 R18, -RZ, RZ, 0, 5.9604644775390625e-08 ;  /* 0x00000001ff127431 */ /* 0x000fe400000001ff */
[----:B------:R-:W-:Y:S01]  /*1800*/  IMAD.MOV.U32 R11, RZ, RZ, 0x2 ;  /* 0x00000002ff0b7424 */ /* 0x000fe200078e00ff */
[----:B0-----:R-:W-:-:S13]  /*1810*/  ISETP.NE.AND P0, PT, R4, UR4, PT ;  /* 0x0000000404007c0c */ /* 0x001fda000bf05270 */
[----:B------:R-:W-:Y:S05]  /*1820*/  @!P0 BRA `(.L_x_34) ;  /* 0x00000004003c8947 */ /* 0x000fea0003800000 */
[----:B------:R-:W-:Y:S01]  /*1830*/  IMAD.SHL.U32 R21, R21, 0x2, RZ ;  /* 0x0000000215157824 */ /* 0x000fe200078e00ff */
[----:B------:R-:W-:Y:S06]  /*1840*/  BRA `(.L_x_35) ;  /* 0xfffffffc00847947 */ /* 0x000fec000383ffff */
.L_x_30:
[----:B------:R-:W0:Y:S02]  /*1850*/  LDCU UR4, c[0x0][0x3d8] ;  /* 0x00007b00ff0477ac */ /* 0x000e240008000800 */
[----:B0----5:R-:W-:-:S13]  /*1860*/  ISETP.NE.AND P0, PT, R2, UR4, PT ;  /* 0x0000000402007c0c */ /* 0x021fda000bf05270 */
[----:B------:R-:W-:Y:S05]  /*1870*/  @P0 BRA `(.L_x_36) ;  /* 0x00000000008c0947 */ /* 0x000fea0003800000 */
[----:B------:R-:W-:Y:S01]  /*1880*/  IMAD.MOV.U32 R2, RZ, RZ, 0x1 ;  /* 0x00000001ff027424 */ /* 0x000fe200078e00ff */
[----:B------:R-:W-:-:S07]  /*1890*/  MOV R4, R17 ;  /* 0x0000001100047202 */ /* 0x000fce0000000f00 */
.L_x_40:
[--C-:B------:R-:W-:Y:S01]  /*18a0*/  IMAD R18, R4, 0x4, R1.reuse ;  /* 0x0000000404127824 */ /* 0x100fe200078e0201 */
[----:B------:R-:W0:Y:S05]  /*18b0*/  LDCU UR4, c[0x0][0x3d4] ;  /* 0x00007a80ff0477ac */ /* 0x000e2a0008000800 */
[----:B------:R-:W0:Y:S01]  /*18c0*/  LDL R18, [R18] ;  /* 0x0000000012127983 */ /* 0x000e220000100800 */
[----:B------:R-:W-:-:S05]  /*18d0*/  IMAD R11, R2, 0x4, R1 ;  /* 0x00000004020b7824 */ /* 0x000fca00078e0201 */
[----:B----4-:R1:W5:Y:S01]  /*18e0*/  LDL R22, [R11] ;  /* 0x000000000b167983 */ /* 0x0103620000100800 */
[----:B------:R-:W-:Y:S01]  /*18f0*/  BSSY.RECONVERGENT B4, `(.L_x_37) ;  /* 0x000000d000047945 */ /* 0x000fe20003800200 */
[----:B------:R-:W-:Y:S01]  /*1900*/  HFMA2 R21, -RZ, RZ, 0, 5.9604644775390625e-08 ;  /* 0x00000001ff157431 */ /* 0x000fe200000001ff */
[----:B0-----:R-:W-:-:S13]  /*1910*/  ISETP.NE.AND P0, PT, R18, UR4, PT ;  /* 0x0000000412007c0c */ /* 0x001fda000bf05270 */
[----:B-1----:R-:W-:Y:S05]  /*1920*/  @!P0 BRA `(.L_x_38) ;  /* 0x0000000000248947 */ /* 0x002fea0003800000 */
[----:B------:R-:W0:Y:S01]  /*1930*/  LDCU UR4, c[0x0][0x3d4] ;  /* 0x00007a80ff0477ac */ /* 0x000e220008000800 */
[----:B------:R-:W-:Y:S02]  /*1940*/  IMAD.MOV.U32 R21, RZ, RZ, 0x1 ;  /* 0x00000001ff157424 */ /* 0x000fe400078e00ff */
[----:B0-----:R-:W-:-:S07]  /*1950*/  IMAD.U32 R11, RZ, RZ, UR4 ;  /* 0x00000004ff0b7e24 */ /* 0x001fce000f8e00ff */
.L_x_39:
[----:B-----5:R-:W-:-:S13]  /*1960*/  ISETP.GE.U32.AND P0, PT, R22, R21, PT ;  /* 0x000000151600720c */ /* 0x020fda0003f06070 */
[----:B------:R-:W-:Y:S05]  /*1970*/  @!P0 BRA `(.L_x_38) ;  /* 0x0000000000108947 */ /* 0x000fea0003800000 */
[----:B------:R-:W-:Y:S02]  /*1980*/  SHF.R.S32.HI R11, RZ, 0x1, R11 ;  /* 0x00000001ff0b7819 */ /* 0x000fe4000001140b */
[----:B------:R-:W-:Y:S02]  /*1990*/  SHF.L.U32 R21, R21, 0x1, RZ ;  /* 0x0000000115157819 */ /* 0x000fe400000006ff */
[----:B------:R-:W-:-:S13]  /*19a0*/  ISETP.NE.AND P0, PT, R18, R11, PT ;  /* 0x0000000b1200720c */ /* 0x000fda0003f05270 */
[----:B------:R-:W-:Y:S05]  /*19b0*/  @P0 BRA `(.L_x_39) ;  /* 0xfffffffc00e80947 */ /* 0x000fea000383ffff */
.L_x_38:
[----:B------:R-:W-:Y:S05]  /*19c0*/  BSYNC.RECONVERGENT B4 ;  /* 0x0000000000047941 */ /* 0x000fea0003800200 */
.L_x_37:
[----:B-----5:R-:W-:Y:S01]  /*19d0*/  ISETP.GT.U32.AND P0, PT, R22, R21, PT ;  /* 0x000000151600720c */ /* 0x020fe20003f04070 */
[----:B------:R-:W-:Y:S02]  /*19e0*/  IMAD.MOV.U32 R18, RZ, RZ, RZ ;  /* 0x000000ffff127224 */ /* 0x000fe400078e00ff */
[----:B------:R-:W-:-:S10]  /*19f0*/  IMAD.MOV.U32 R11, RZ, RZ, RZ ;  /* 0x000000ffff0b7224 */ /* 0x000fd400078e00ff */
[----:B------:R-:W-:Y:S05]  /*1a00*/  @P0 BRA `(.L_x_34) ;  /* 0x0000000000c40947 */ /* 0x000fea0003800000 */
[----:B------:R-:W-:-:S13]  /*1a10*/  ISETP.GE.U32.AND P0, PT, R22, R21, PT ;  /* 0x000000151600720c */ /* 0x000fda0003f06070 */
[----:B------:R-:W-:Y:S05]  /*1a20*/  @!P0 BRA `(.L_x_36) ;  /* 0x0000000000208947 */ /* 0x000fea0003800000 */
[----:B------:R-:W0:Y:S01]  /*1a30*/  LDCU UR4, c[0x0][0x380] ;  /* 0x00007000ff0477ac */ /* 0x000e220008000800 */
[----:B------:R-:W-:Y:S01]  /*1a40*/  IADD3 R2, PT, PT, R2, 0x1, RZ ;  /* 0x0000000102027810 */ /* 0x000fe20007ffe0ff */
[----:B------:R-:W-:Y:S02]  /*1a50*/  IMAD.MOV.U32 R11, RZ, RZ, 0x4 ;  /* 0x00000004ff0b7424 */ /* 0x000fe400078e00ff */
[----:B------:R-:W-:Y:S01]  /*1a60*/  IMAD.MOV.U32 R18, RZ, RZ, 0x1 ;  /* 0x00000001ff127424 */ /* 0x000fe200078e00ff */
[----:B0-----:R-:W-:-:S13]  /*1a70*/  ISETP.NE.AND P0, PT, R2, UR4, PT ;  /* 0x0000000402007c0c */ /* 0x001fda000bf05270 */
[----:B------:R-:W-:Y:S05]  /*1a80*/  @!P0 BRA `(.L_x_34) ;  /* 0x0000000000a48947 */ /* 0x000fea0003800000 */
[----:B------:R-:W-:Y:S01]  /*1a90*/  IADD3 R4, PT, PT, R4, -0x1, RZ ;  /* 0xffffffff04047810 */ /* 0x000fe20007ffe0ff */
[----:B------:R-:W-:Y:S06]  /*1aa0*/  BRA `(.L_x_40) ;  /* 0xfffffffc007c7947 */ /* 0x000fec000383ffff */
.L_x_36:
[----:B------:R-:W2:Y:S01]  /*1ab0*/  LDL R2, [R9] ;  /* 0x0000000009027983 */ /* 0x000ea20000100800 */
[----:B------:R-:W2:Y:S01]  /*1ac0*/  LDCU UR4, c[0x0][0x3d4] ;  /* 0x00007a80ff0477ac */ /* 0x000ea20008000800 */
[----:B------:R-:W-:Y:S02]  /*1ad0*/  IMAD.MOV.U32 R18, RZ, RZ, 0x1 ;  /* 0x00000001ff127424 */ /* 0x000fe400078e00ff */
[----:B------:R-:W-:Y:S01]  /*1ae0*/  IMAD.MOV.U32 R11, RZ, RZ, 0x8 ;  /* 0x00000008ff0b7424 */ /* 0x000fe200078e00ff */
[----:B--2---:R-:W-:-:S13]  /*1af0*/  ISETP.NE.AND P0, PT, R2, UR4, PT ;  /* 0x0000000402007c0c */ /* 0x004fda000bf05270 */
[----:B------:R-:W-:Y:S05]  /*1b00*/  @P0 BRA `(.L_x_34) ;  /* 0x0000000000840947 */ /* 0x000fea0003800000 */
[----:B---3--:R0:W5:Y:S01]  /*1b10*/  LDL R23, [R1] ;  /* 0x0000000001177983 */ /* 0x0081620000100800 */
[----:B------:R-:W1:Y:S01]  /*1b20*/  LDCU UR4, c[0x0][0x3d4] ;  /* 0x00007a80ff0477ac */ /* 0x000e620008000800 */
[----:B------:R-:W-:Y:S02]  /*1b30*/  HFMA2 R4, -RZ, RZ, 0, 5.9604644775390625e-08 ;  /* 0x00000001ff047431 */ /* 0x000fe400000001ff */
[----:B01----:R-:W-:-:S07]  /*1b40*/  IMAD.U32 R2, RZ, RZ, UR4 ;  /* 0x00000004ff027e24 */ /* 0x003fce000f8e00ff */
.L_x_44:
[----:B------:R-:W-:-:S05]  /*1b50*/  IMAD R11, R4, 0x4, R1 ;  /* 0x00000004040b7824 */ /* 0x000fca00078e0201 */
[----:B----45:R0:W5:Y:S01]  /*1b60*/  LDL R22, [R11] ;  /* 0x000000000b167983 */ /* 0x0301620000100800 */
[----:B------:R-:W-:Y:S01]  /*1b70*/  SHF.R.S32.HI R2, RZ, 0x1, R2 ;  /* 0x00000001ff027819 */ /* 0x000fe20000011402 */
[----:B------:R-:W-:Y:S01]  /*1b80*/  BSSY.RECONVERGENT B4, `(.L_x_41) ;  /* 0x000000e000047945 */ /* 0x000fe20003800200 */
[----:B------:R-:W-:Y:S02]  /*1b90*/  MOV R21, 0x1 ;  /* 0x0000000100157802 */ /* 0x000fe40000000f00 */
[----:B------:R-:W-:-:S13]  /*1ba0*/  ISETP.NE.AND P0, PT, R23, R2, PT ;  /* 0x000000021700720c */ /* 0x000fda0003f05270 */
[----:B0-----:R-:W-:Y:S05]  /*1bb0*/  @!P0 BRA `(.L_x_42) ;  /* 0x0000000000288947 */ /* 0x001fea0003800000 */
[----:B------:R-:W-:Y:S02]  /*1bc0*/  IMAD.MOV.U32 R18, RZ, RZ, RZ ;  /* 0x000000ffff127224 */ /* 0x000fe400078e00ff */
[----:B------:R-:W-:-:S07]  /*1bd0*/  IMAD.MOV.U32 R21, RZ, RZ, 0x1 ;  /* 0x00000001ff157424 */ /* 0x000fce00078e00ff */
.L_x_43:
[----:B-----5:R-:W-:-:S13]  /*1be0*/  ISETP.GE.U32.AND P0, PT, R22, R21, PT ;  /* 0x000000151600720c */ /* 0x020fda0003f06070 */
[----:B------:R-:W-:Y:S05]  /*1bf0*/  @!P0 BRA `(.L_x_42) ;  /* 0x0000000000188947 */ /* 0x000fea0003800000 */
[----:B------:R-:W-:-:S06]  /*1c00*/  LEA R11, R18, R1, 0x2 ;  /* 0x00000001120b7211 */ /* 0x000fcc00078e10ff */
[----:B------:R-:W2:Y:S01]  /*1c10*/  LDL R11, [R11+0x4] ;  /* 0x000004000b0b7983 */ /* 0x000ea20000100800 */
[----:B------:R-:W-:Y:S02]  /*1c20*/  VIADD R18, R18, 0x1 ;  /* 0x0000000112127836 */ /* 0x000fe40000000000 */
[----:B------:R-:W-:Y:S01]  /*1c30*/  IMAD.SHL.U32 R21, R21, 0x2, RZ ;  /* 0x0000000215157824 */ /* 0x000fe200078e00ff */
[----:B--2---:R-:W-:-:S13]  /*1c40*/  ISETP.NE.AND P0, PT, R11, R2, PT ;  /* 0x000000020b00720c */ /* 0x004fda0003f05270 */
[----:B------:R-:W-:Y:S05]  /*1c50*/  @P0 BRA `(.L_x_43) ;  /* 0xfffffffc00e00947 */ /* 0x000fea000383ffff */
.L_x_42:
[----:B------:R-:W-:Y:S05]  /*1c60*/  BSYNC.RECONVERGENT B4 ;  /* 0x0000000000047941 */ /* 0x000fea0003800200 */
.L_x_41:
[----:B-----5:R-:W-:Y:S01]  /*1c70*/  ISETP.GT.U32.AND P0, PT, R22, R21, PT ;  /* 0x000000151600720c */ /* 0x020fe20003f04070 */
[----:B------:R-:W-:Y:S01]  /*1c80*/  IMAD.MOV.U32 R11, RZ, RZ, RZ ;  /* 0x000000ffff0b7224 */ /* 0x000fe200078e00ff */
[----:B------:R-:W-:-:S11]  /*1c90*/  MOV R18, RZ ;  /* 0x000000ff00127202 */ /* 0x000fd60000000f00 */
[----:B------:R-:W-:Y:S05]  /*1ca0*/  @P0 BRA `(.L_x_34) ;  /* 0x00000000001c0947 */ /* 0x000fea0003800000 */
[----:B------:R-:W0:Y:S01]  /*1cb0*/  LDCU UR4, c[0x0][0x380] ;  /* 0x00007000ff0477ac */ /* 0x000e220008000800 */
[----:B------:R-:W-:Y:S01]  /*1cc0*/  VIADD R4, R4, 0x1 ;  /* 0x0000000104047836 */ /* 0x000fe20000000000 */
[----:B------:R-:W-:Y:S01]  /*1cd0*/  ISETP.GE.U32.AND P1, PT, R22, R21, PT ;  /* 0x000000151600720c */ /* 0x000fe20003f26070 */
[----:B------:R-:W-:Y:S02]  /*1ce0*/  HFMA2 R18, -RZ, RZ, 0, 5.9604644775390625e-08 ;  /* 0x00000001ff127431 */ /* 0x000fe400000001ff */
[----:B------:R-:W-:Y:S01]  /*1cf0*/  IMAD.MOV.U32 R11, RZ, RZ, 0x8 ;  /* 0x00000008ff0b7424 */ /* 0x000fe200078e00ff */
[----:B0-----:R-:W-:-:S13]  /*1d00*/  ISETP.GE.AND P0, PT, R4, UR4, PT ;  /* 0x0000000404007c0c */ /* 0x001fda000bf06270 */
[----:B------:R-:W-:Y:S05]  /*1d10*/  @!P0 BRA P1, `(.L_x_44) ;  /* 0xfffffffc008c8947 */ /* 0x000fea000083ffff */
.L_x_34:
[----:B------:R-:W-:Y:S05]  /*1d20*/  BSYNC.RECONVERGENT B3 ;  /* 0x0000000000037941 */ /* 0x000fea0003800200 */
.L_x_29:
[----:B------:R-:W-:Y:S01]  /*1d30*/  IADD3 R8, PT, PT, R8, R11, RZ ;  /* 0x0000000b08087210 */ /* 0x000fe20007ffe0ff */
[----:B------:R-:W-:Y:S01]  /*1d40*/  IMAD.IADD R7, R7, 0x1, R18 ;  /* 0x0000000107077824 */ /* 0x000fe200078e0212 */
[----:B------:R-:W-:Y:S01]  /*1d50*/  IADD3 R10, PT, PT, R10, -0x1, RZ ;  /* 0xffffffff0a0a7810 */ /* 0x000fe20007ffe0ff */
[----:B------:R-:W-:Y:S06]  /*1d60*/  BRA `(.L_x_26) ;  /* 0x00000000000c7947 */ /* 0x000fec0003800000 */
.L_x_27:
[----:B------:R-:W-:Y:S01]  /*1d70*/  VIADD R10, R10, 0xffffffff ;  /* 0xffffffff0a0a7836 */ /* 0x000fe20000000000 */
[----:B------:R-:W-:Y:S06]  /*1d80*/  BRA `(.L_x_26) ;  /* 0x0000000000047947 */ /* 0x000fec0003800000 */
.L_x_22:
[----:B------:R-:W-:-:S07]  /*1d90*/  IADD3 R10, PT, PT, R10, -0x1, RZ ;  /* 0xffffffff0a0a7810 */ /* 0x000fce0007ffe0ff */
.L_x_26:
[----:B------:R-:W-:Y:S05]  /*1da0*/  BSYNC.RECONVERGENT B2 ;  /* 0x0000000000027941 */ /* 0x000fea0003800200 */
.L_x_21:
[----:B------:R-:W-:-:S13]  /*1db0*/  ISETP.GT.AND P0, PT, R10, -0x1, PT ;  /* 0xffffffff0a00780c */ /* 0x000fda0003f04270 */
[----:B------:R-:W-:Y:S05]  /*1dc0*/  @P0 BRA `(.L_x_45) ;  /* 0xfffffff4001c0947 */ /* 0x000fea000383ffff */
.L_x_20:
[----:B------:R-:W-:Y:S05]  /*1dd0*/  BSYNC.RECONVERGENT B0 ;  /* 0x0000000000007941 */ /* 0x000fea0003800200 */
.L_x_8:
[----:B------:R-:W1:Y:S01]  /*1de0*/  S2UR UR5, SR_CgaCtaId ;  /* 0x00000000000579c3 */ /* 0x000e620000008800 */
[----:B------:R-:W-:Y:S02]  /*1df0*/  UMOV UR4, 0x400 ;  /* 0x0000040000047882 */ /* 0x000fe40000000000 */
[----:B------:R-:W-:-:S04]  /*1e00*/  UIADD3 UR4, UPT, UPT, UR4, 0x3c00, URZ ;  /* 0x00003c0004047890 */ /* 0x000fc8000fffe0ff */
[----:B-1----:R-:W-:-:S06]  /*1e10*/  ULEA UR4, UR5, UR4, 0x18 ;  /* 0x0000000405047291 */ /* 0x002fcc000f8ec0ff */
[----:B0-----:R-:W-:-:S05]  /*1e20*/  LEA R3, R20, UR4, 0x2 ;  /* 0x0000000414037c11 */ /* 0x001fca000f8e10ff */
[----:B------:R0:W-:Y:S04]  /*1e30*/  STS [R3], R8 ;  /* 0x0000000803007388 */ /* 0x0001e80000000800 */
[----:B------:R0:W-:Y:S01]  /*1e40*/  STS [R0], R7 ;  /* 0x0000000700007388 */ /* 0x0001e20000000800 */
[----:B------:R-:W-:Y:S05]  /*1e50*/  BRA `(.L_x_46) ;  /* 0x00000000001c7947 */ /* 0x000fea0003800000 */
.L_x_1:
[----:B------:R-:W1:Y:S01]  /*1e60*/  S2UR UR5, SR_CgaCtaId ;  /* 0x00000000000579c3 */ /* 0x000e620000008800 */
[----:B------:R-:W-:Y:S02]  /*1e70*/  UMOV UR4, 0x400 ;  /* 0x0000040000047882 */ /* 0x000fe40000000000 */
[----:B------:R-:W-:-:S04]  /*1e80*/  UIADD3 UR4, UPT, UPT, UR4, 0x3c00, URZ ;  /* 0x00003c0004047890 */ /* 0x000fc8000fffe0ff */
[----:B-1----:R-:W-:-:S06]  /*1e90*/  ULEA UR4, UR5, UR4, 0x18 ;  /* 0x0000000405047291 */ /* 0x002fcc000f8ec0ff */
[----:B0-----:R-:W-:-:S05]  /*1ea0*/  LEA R2, R20, UR4, 0x2 ;  /* 0x0000000414027c11 */ /* 0x001fca000f8e10ff */
[----:B------:R1:W-:Y:S04]  /*1eb0*/  STS [R2], RZ ;  /* 0x000000ff02007388 */ /* 0x0003e80000000800 */
[----:B------:R1:W-:Y:S02]  /*1ec0*/  STS [R0], RZ ;  /* 0x000000ff00007388 */ /* 0x0003e40000000800 */
.L_x_46:
[----:B------:R-:W-:Y:S05]  /*1ed0*/  BSYNC.RECONVERGENT B1 ;  /* 0x0000000000017941 */ /* 0x000fea0003800200 */
.L_x_0:
[----:B------:R-:W-:Y:S05]  /*1ee0*/  WARPSYNC.ALL ;  /* 0x0000000000007948 */ /* 0x000fea0003800000 */
[----:B------:R-:W5:Y:S08]  /*1ef0*/  S2UR UR5, SR_CgaCtaId ;  /* 0x00000000000579c3 */ /* 0x000f700000008800 */
[----:B------:R-:W-:Y:S01]  /*1f00*/  BAR.SYNC.DEFER_BLOCKING 0x0 ;  /* 0x0000000000007b1d */ /* 0x000fe20000010000 */
[----:B------:R-:W-:-:S02]  /*1f10*/  LOP3.LUT P1, RZ, R20, 0x3e0, RZ, 0xc0, !PT ;  /* 0x000003e014ff7812 */ /* 0x000fc4000782c0ff */
[----:B------:R-:W-:-:S03]  /*1f20*/  ISETP.GT.U32.AND P0, PT, R20, 0x1f, PT ;  /* 0x0000001f1400780c */ /* 0x000fc60003f04070 */
[----:B------:R-:W-:Y:S01]  /*1f30*/  UMOV UR4, 0x400 ;  /* 0x0000040000047882 */ /* 0x000fe20000000000 */
[----:B------:R-:W-:Y:S01]  /*1f40*/  BSSY.RECONVERGENT B0, `(.L_x_47) ;  /* 0x0000049000007945 */ /* 0x000fe20003800200 */
[----:B------:R-:W-:-:S04]  /*1f50*/  UIADD3 UR4, UPT, UPT, UR4, 0x3c00, URZ ;  /* 0x00003c0004047890 */ /* 0x000fc8000fffe0ff */
[----:B-----5:R-:W-:-:S06]  /*1f60*/  ULEA UR4, UR5, UR4, 0x18 ;  /* 0x0000000405047291 */ /* 0x020fcc000f8ec0ff */
[----:B-1----:R-:W-:-:S05]  /*1f70*/  LEA R2, R20, UR4, 0x2 ;  /* 0x0000000414027c11 */ /* 0x002fca000f8e10ff */
[----:B0-----:R-:W-:Y:S04]  /*1f80*/  @!P1 LDS R3, [R2+0x100] ;  /* 0x0001000002039984 */ /* 0x001fe80000000800 */
[----:B------:R-:W0:Y:S02]  /*1f90*/  @!P1 LDS R4, [R2] ;  /* 0x0000000002049984 */ /* 0x000e240000000800 */
[----:B0-----:R-:W-:-:S05]  /*1fa0*/  @!P1 IMAD.IADD R3, R3, 0x1, R4 ;  /* 0x0000000103039824 */ /* 0x001fca00078e0204 */
[----:B------:R-:W-:Y:S04]  /*1fb0*/  @!P1 STS [R2], R3 ;  /* 0x0000000302009388 */ /* 0x000fe80000000800 */
[----:B------:R-:W-:Y:S04]  /*1fc0*/  @!P1 LDS R4, [R0+0x100] ;  /* 0x0001000000049984 */ /* 0x000fe80000000800 */
[----:B------:R-:W0:Y:S02]  /*1fd0*/  @!P1 LDS R5, [R0] ;  /* 0x0000000000059984 */ /* 0x000e240000000800 */
[----:B0-----:R-:W-:-:S05]  /*1fe0*/  @!P1 IADD3 R5, PT, PT, R4, R5, RZ ;  /* 0x0000000504059210 */ /* 0x001fca0007ffe0ff */
[----:B------:R-:W-:Y:S01]  /*1ff0*/  @!P1 STS [R0], R5 ;  /* 0x0000000500009388 */ /* 0x000fe20000000800 */
[----:B------:R-:W-:-:S03]  /*2000*/  NOP ;  /* 0x0000000000007918 */ /* 0x000fc60000000000 */
[----:B------:R-:W-:Y:S01]  /*2010*/  @!P0 LDS R4, [R2+0x80] ;  /* 0x0000800002048984 */ /* 0x000fe20000000800 */
[----:B------:R-:W-:-:S03]  /*2020*/  ISETP.GT.U32.AND P1, PT, R20, 0xf, PT ;  /* 0x0000000f1400780c */ /* 0x000fc60003f24070 */
        /* <DEDUP_REMOVED lines=39> */
[----:B------:R-:W-:-:S03]  /*22a0*/  ISETP.NE.AND P1, PT, R20, RZ, PT ;  /* 0x000000ff1400720c */ /* 0x000fc60003f25270 */
[----:B------:R-:W0:Y:S02]  /*22b0*/  @!P0 LDS R5, [R2] ;  /* 0x0000000002058984 */ /* 0x000e240000000800 */
[----:B0-----:R-:W-:-:S05]  /*22c0*/  @!P0 IMAD.IADD R5, R4, 0x1, R5 ;  /* 0x0000000104058824 */ /* 0x001fca00078e0205 */
[----:B------:R-:W-:Y:S04]  /*22d0*/  @!P0 STS [R2], R5 ;  /* 0x0000000502008388 */ /* 0x000fe80000000800 */
[----:B------:R-:W-:Y:S04]  /*22e0*/  @!P0 LDS R4, [R0+0x8] ;  /* 0x0000080000048984 */ /* 0x000fe80000000800 */
[----:B------:R-:W0:Y:S02]  /*22f0*/  @!P0 LDS R7, [R0] ;  /* 0x0000000000078984 */ /* 0x000e240000000800 */
[----:B0-----:R-:W-:-:S05]  /*2300*/  @!P0 IADD3 R7, PT, PT, R4, R7, RZ ;  /* 0x0000000704078210 */ /* 0x001fca0007ffe0ff */
[----:B------:R0:W-:Y:S01]  /*2310*/  @!P0 STS [R0], R7 ;  /* 0x0000000700008388 */ /* 0x0001e20000000800 */
[----:B------:R-:W-:Y:S01]  /*2320*/  NOP ;  /* 0x0000000000007918 */ /* 0x000fe20000000000 */
[----:B------:R-:W-:Y:S05]  /*2330*/  @P1 BRA `(.L_x_48) ;  /* 0x0000000000241947 */ /* 0x000fea0003800000 */
[----:B------:R-:W1:Y:S01]  /*2340*/  S2UR UR5, SR_CgaCtaId ;  /* 0x00000000000579c3 */ /* 0x000e620000008800 */
[----:B------:R-:W-:Y:S02]  /*2350*/  UMOV UR4, 0x400 ;  /* 0x0000040000047882 */ /* 0x000fe40000000000 */
[----:B-1----:R-:W-:-:S09]  /*2360*/  ULEA UR4, UR5, UR4, 0x18 ;  /* 0x0000000405047291 */ /* 0x002fd2000f8ec0ff */
[----:B------:R-:W0:Y:S04]  /*2370*/  LDS.64 R2, [UR4+0x3c00] ;  /* 0x003c0004ff027984 */ /* 0x000e280008000a00 */
[----:B------:R-:W1:Y:S01]  /*2380*/  LDS.64 R4, [UR4+0x3d80] ;  /* 0x003d8004ff047984 */ /* 0x000e620008000a00 */
[----:B0-----:R-:W-:Y:S01]  /*2390*/  IMAD.IADD R0, R3, 0x1, R2 ;  /* 0x0000000103007824 */ /* 0x001fe200078e0202 */
[----:B-1----:R-:W-:-:S04]  /*23a0*/  IADD3 R2, PT, PT, R5, R4, RZ ;  /* 0x0000000405027210 */ /* 0x002fc80007ffe0ff */
[----:B------:R1:W-:Y:S04]  /*23b0*/  STS [UR4+0x3c00], R0 ;  /* 0x003c0000ff007988 */ /* 0x0003e80008000804 */
[----:B------:R1:W-:Y:S02]  /*23c0*/  STS [UR4+0x3d80], R2 ;  /* 0x003d8002ff007988 */ /* 0x0003e40008000804 */
.L_x_48:
[----:B------:R-:W-:Y:S05]  /*23d0*/  BSYNC.RECONVERGENT B0 ;  /* 0x0000000000007941 */ /* 0x000fea0003800200 */
.L_x_47:
[----:B------:R-:W-:Y:S01]  /*23e0*/  NOP ;  /* 0x0000000000007918 */ /* 0x000fe20000000000 */
[----:B------:R-:W-:Y:S05]  /*23f0*/  @P1 EXIT ;  /* 0x000000000000194d */ /* 0x000fea0003800000 */
[----:B------:R-:W5:Y:S01]  /*2400*/  S2UR UR5, SR_CgaCtaId ;  /* 0x00000000000579c3 */ /* 0x000f620000008800 */
[----:B------:R-:W-:-:S07]  /*2410*/  UMOV UR4, 0x400 ;  /* 0x0000040000047882 */ /* 0x000fce0000000000 */
[----:B-1----:R-:W1:Y:S08]  /*2420*/  LDC.64 R2, c[0x0][0x3a0] ;  /* 0x0000e800ff027b82 */ /* 0x002e700000000a00 */
[----:B------:R-:W2:Y:S01]  /*2430*/  LDC.64 R4, c[0x0][0x3a8] ;  /* 0x0000ea00ff047b82 */ /* 0x000ea20000000a00 */
[----:B-----5:R-:W-:Y:S01]  /*2440*/  ULEA UR4, UR5, UR4, 0x18 ;  /* 0x0000000405047291 */ /* 0x020fe2000f8ec0ff */
[----:B-1----:R-:W-:-:S08]  /*2450*/  IMAD.WIDE.U32 R2, R19, 0x4, R2 ;  /* 0x0000000413027825 */ /* 0x002fd000078e0002 */
[----:B0-----:R-:W0:Y:S04]  /*2460*/  LDS R7, [UR4+0x3c00] ;  /* 0x003c0004ff077984 */ /* 0x001e280008000800 */
[----:B------:R-:W1:Y:S01]  /*2470*/  LDS R9, [UR4+0x3d80] ;  /* 0x003d8004ff097984 */ /* 0x000e620008000800 */
[----:B--2---:R-:W-:-:S03]  /*2480*/  IMAD.WIDE.U32 R4, R19, 0x4, R4 ;  /* 0x0000000413047825 */ /* 0x004fc600078e0004 */
[----:B0-----:R-:W-:Y:S04]  /*2490*/  STG.E desc[UR6][R2.64], R7 ;  /* 0x0000000702007986 */ /* 0x001fe8000c101906 */
[----:B-1----:R-:W-:Y:S01]  /*24a0*/  STG.E desc[UR6][R4.64], R9 ;  /* 0x0000000904007986 */ /* 0x002fe2000c101906 */
[----:B------:R-:W-:Y:S05]  /*24b0*/  EXIT ;  /* 0x000000000000794d */ /* 0x000fea0003800000 */
.L_x_49:
[----:B------:R-:W-:-:S00]  /*24c0*/  BRA `(.L_x_49) ;  /* 0xfffffffc00fc7947 */ /* 0x000fc0000383ffff */
[----:B------:R-:W-:-:S00]  /*24d0*/  NOP ;  /* 0x0000000000007918 */ /* 0x000fc00000000000 */
        /* <DEDUP_REMOVED lines=10> */
.L_x_61:


//--------------------- .text._Z14cuda_kernel_b1iiPjS_S_S_S_iii --------------------------
	.section	.text._Z14cuda_kernel_b1iiPjS_S_S_S_iii,"ax",@progbits
	.align	128
        .global         _Z14cuda_kernel_b1iiPjS_S_S_S_iii
        .type           _Z14cuda_kernel_b1iiPjS_S_S_S_iii,@function
        .size           _Z14cuda_kernel_b1iiPjS_S_S_S_iii,(.L_x_62 - _Z14cuda_kernel_b1iiPjS_S_S_S_iii)
        .other          _Z14cuda_kernel_b1iiPjS_S_S_S_iii,@"STO_CUDA_ENTRY STV_DEFAULT"
_Z14cuda_kernel_b1iiPjS_S_S_S_iii:
.text._Z14cuda_kernel_b1iiPjS_S_S_S_iii:
[----:B------:R-:W-:Y:S01]  /*0000*/  LDC R1, c[0x0][0x37c] ;  /* 0x0000df00ff017b82 */ /* 0x000fe20000000800 */
[----:B------:R-:W0:Y:S07]  /*0010*/  S2R R3, SR_TID.X ;  /* 0x0000000000037919 */ /* 0x000e2e0000002100 */
[----:B------:R-:W1:Y:S01]  /*0020*/  LDC.64 R8, c[0x0][0x398] ;  /* 0x0000e600ff087b82 */ /* 0x000e620000000a00 */
[----:B------:R-:W0:Y:S01]  /*0030*/  LDCU UR4, c[0x0][0x360] ;  /* 0x00006c00ff0477ac */ /* 0x000e220008000800 */
[----:B------:R-:W0:Y:S01]  /*0040*/  S2R R0, SR_CTAID.X ;  /* 0x0000000000007919 */ /* 0x000e220000002500 */
[----:B------:R-:W2:Y:S05]  /*0050*/  LDCU.64 UR6, c[0x0][0x358] ;  /* 0x00006b00ff0677ac */ /* 0x000eaa0008000a00 */
[----:B------:R-:W3:Y:S08]  /*0060*/  LDC.64 R4, c[0x0][0x388] ;  /* 0x0000e200ff047b82 */ /* 0x000ef00000000a00 */
[----:B------:R-:W4:Y:S01]  /*0070*/  LDC.64 R6, c[0x0][0x390] ;  /* 0x0000e400ff067b82 */ /* 0x000f220000000a00 */
[----:B------:R-:W5:Y:S01]  /*0080*/  S2R R17, SR_CgaCtaId ;  /* 0x0000000000117919 */ /* 0x000f620000008800 */
[----:B------:R-:W-:Y:S01]  /*0090*/  MOV R10, 0x400 ;  /* 0x00000400000a7802 */ /* 0x000fe20000000f00 */
[----:B------:R-:W-:Y:S01]  /*00a0*/  UMOV UR5, 0xffffffff ;  /* 0xffffffff00057882 */ /* 0x000fe20000000000 */
[----:B------:R-:W5:Y:S01]  /*00b0*/  LDCU UR8, c[0x0][0x3b0] ;  /* 0x00007600ff0877ac */ /* 0x000f620008000800 */
[----:B------:R-:W1:Y:S01]  /*00c0*/  LDCU UR9, c[0x0][0x3b8] ;  /* 0x00007700ff0977ac */ /* 0x000e620008000800 */
[----:B------:R-:W1:Y:S01]  /*00d0*/  LDCU UR10, c[0x0][0x384] ;  /* 0x00007080ff0a77ac */ /* 0x000e620008000800 */
[----:B0-----:R-:W-:Y:S01]  /*00e0*/  IMAD R2, R0, UR4, R3 ;  /* 0x0000000400027c24 */ /* 0x001fe2000f8e0203 */
[----:B------:R-:W0:Y:S03]  /*00f0*/  LDCU UR4, c[0x0][0x380] ;  /* 0x00007000ff0477ac */ /* 0x000e260008000800 */
[----:B-1----:R-:W-:-:S04]  /*0100*/  IMAD.WIDE.U32 R8, R2, 0x4, R8 ;  /* 0x0000000402087825 */ /* 0x002fc800078e0008 */
[C---:B---3--:R-:W-:Y:S02]  /*0110*/  IMAD.WIDE.U32 R4, R2.reuse, 0x4, R4 ;  /* 0x0000000402047825 */ /* 0x048fe400078e0004 */
[----:B--2---:R-:W2:Y:S02]  /*0120*/  LDG.E R9, desc[UR6][R8.64] ;  /* 0x0000000608097981 */ /* 0x004ea4000c1e1900 */
[----:B----4-:R-:W-:Y:S02]  /*0130*/  IMAD.WIDE.U32 R6, R2, 0x4, R6 ;  /* 0x0000000402067825 */ /* 0x010fe400078e0006 */
[----:B------:R1:W2:Y:S04]  /*0140*/  LDG.E R11, desc[UR6][R4.64] ;  /* 0x00000006040b7981 */ /* 0x0002a8000c1e1900 */
[----:B------:R3:W2:Y:S01]  /*0150*/  LDG.E R14, desc[UR6][R6.64] ;  /* 0x00000006060e7981 */ /* 0x0006a2000c1e1900 */
[C---:B------:R-:W-:Y:S01]  /*0160*/  VIADD R13, R10.reuse, 0xf00 ;  /* 0x00000f000a0d7836 */ /* 0x040fe20000000000 */
[----:B-----5:R-:W-:Y:S01]  /*0170*/  LEA R12, R17, R10, 0x18 ;  /* 0x0000000a110c7211 */ /* 0x020fe200078ec0ff */
[----:B------:R-:W-:-:S02]  /*0180*/  VIADD R15, R10, 0x1e00 ;  /* 0x00001e000a0f7836 */ /* 0x000fc40000000000 */
[----:B-1----:R-:W-:Y:S01]  /*0190*/  VIADD R4, R10, 0x2d00 ;  /* 0x00002d000a047836 */ /* 0x002fe20000000000 */
[----:B0-----:R-:W-:Y:S02]  /*01a0*/  USHF.L.U32 UR4, UR5, UR4, URZ ;  /* 0x0000000405047299 */ /* 0x001fe400080006ff */
[C---:B------:R-:W-:Y:S01]  /*01b0*/  LEA R8, R17.reuse, R15, 0x18 ;  /* 0x0000000f11087211 */ /* 0x040fe200078ec0ff */
[----:B------:R-:W0:Y:S01]  /*01c0*/  LDCU UR5, c[0x0][0x3b4] ;  /* 0x00007680ff0577ac */ /* 0x000e220008000800 */
[C---:B---3--:R-:W-:Y:S02]  /*01d0*/  LEA R6, R17.reuse, R13, 0x18 ;  /* 0x0000000d11067211 */ /* 0x048fe400078ec0ff */
[----:B------:R-:W-:Y:S01]  /*01e0*/  LEA R16, R17, R4, 0x18 ;  /* 0x0000000411107211 */ /* 0x000fe200078ec0ff */
[C---:B------:R-:W-:Y:S02]  /*01f0*/  IMAD R4, R3.reuse, 0x28, R12 ;  /* 0x0000002803047824 */ /* 0x040fe400078e020c */
[----:B------:R-:W-:-:S02]  /*0200*/  IMAD R5, R3, 0x28, R6 ;  /* 0x0000002803057824 */ /* 0x000fc400078e0206 */
[C---:B------:R-:W-:Y:S02]  /*0210*/  IMAD R6, R3.reuse, 0x28, R8 ;  /* 0x0000002803067824 */ /* 0x040fe400078e0208 */
[----:B------:R-:W-:Y:S01]  /*0220*/  IMAD R7, R3, 0x28, R16 ;  /* 0x0000002803077824 */ /* 0x000fe200078e0210 */
[----:B------:R-:W-:Y:S01]  /*0230*/  ISETP.GE.U32.AND P0, PT, R2, UR8, PT ;  /* 0x0000000802007c0c */ /* 0x000fe2000bf06070 */
[C---:B------:R-:W-:Y:S01]  /*0240*/  VIADD R8, R10.reuse, 0x3c00 ;  /* 0x00003c000a087836 */ /* 0x040fe20000000000 */
[----:B------:R-:W-:Y:S01]  /*0250*/  IADD3 R10, PT, PT, R10, 0x3d80, RZ ;  /* 0x00003d800a0a7810 */ /* 0x000fe20007ffe0ff */
[----:B------:R-:W-:Y:S03]  /*0260*/  BSSY.RECONVERGENT B0, `(.L_x_50) ;  /* 0x0000042000007945 */ /* 0x000fe60003800200 */
[C---:B------:R-:W-:Y:S02]  /*0270*/  LEA R2, R17.reuse, R8, 0x18 ;  /* 0x0000000811027211 */ /* 0x040fe400078ec0ff */
[----:B------:R-:W-:-:S03]  /*0280*/  LEA R8, R17, R10, 0x18 ;  /* 0x0000000a11087211 */ /* 0x000fc600078ec0ff */
[C---:B------:R-:W-:Y:S02]  /*0290*/  IMAD R2, R3.reuse, 0x4, R2 ;  /* 0x0000000403027824 */ /* 0x040fe400078e0202 */
[----:B------:R-:W-:Y:S01]  /*02a0*/  IMAD R8, R3, 0x4, R8 ;  /* 0x0000000403087824 */ /* 0x000fe200078e0208 */
[----:B--2---:R-:W-:Y:S01]  /*02b0*/  LOP3.LUT R12, R9, R14, R11, 0xfe, !PT ;  /* 0x0000000e090c7212 */ /* 0x004fe200078efe0b */
[----:B------:R1:W-:Y:S03]  /*02c0*/  STS [R4], R11 ;  /* 0x0000000b04007388 */ /* 0x0003e60000000800 */
[----:B------:R-:W-:Y:S01]  /*02d0*/  LOP3.LUT R12, R12, UR4, RZ, 0x3, !PT ;  /* 0x000000040c0c7c12 */ /* 0x000fe2000f8e03ff */
[----:B------:R1:W-:Y:S04]  /*02e0*/  STS [R5], R14 ;  /* 0x0000000e05007388 */ /* 0x0003e80000000800 */
[----:B------:R1:W-:Y:S04]  /*02f0*/  STS [R6], R9 ;  /* 0x0000000906007388 */ /* 0x0003e80000000800 */
[----:B------:R1:W-:Y:S01]  /*0300*/  STS [R7], R12 ;  /* 0x0000000c07007388 */ /* 0x0003e20000000800 */
[----:B0-----:R-:W-:Y:S05]  /*0310*/  @P0 BRA `(.L_x_51) ;  /* 0x0000000000d00947 */ /* 0x001fea0003800000 */
[----:B------:R-:W-:Y:S01]  /*0320*/  BSSY.RECONVERGENT B1, `(.L_x_52) ;  /* 0x0000030000017945 */ /* 0x000fe20003800200 */
[----:B-1----:R-:W-:Y:S01]  /*0330*/  CS2R R10, SRZ ;  /* 0x00000000000a7805 */ /* 0x002fe2000001ff00 */
[----:B------:R-:W-:-:S07]  /*0340*/  IMAD.MOV.U32 R13, RZ, RZ, RZ ;  /* 0x000000ffff0d7224 */ /* 0x000fce00078e00ff */
.L_x_56:
[----:B0-----:R-:W-:Y:S01]  /*0350*/  LEA R9, R10, R7, 0x2 ;  /* 0x000000070a097211 */ /* 0x001fe200078e10ff */
[----:B------:R-:W-:Y:S01]  /*0360*/  BSSY.RECONVERGENT B2, `(.L_x_53) ;  /* 0x0000029000027945 */ /* 0x000fe20003800200 */
[----:B------:R-:W-:-:S03]  /*0370*/  IMAD.MOV.U32 R17, RZ, RZ, R10 ;  /* 0x000000ffff117224 */ /* 0x000fc600078e000a */
[----:B------:R-:W0:Y:S02]  /*0380*/  LDS R12, [R9] ;  /* 0x00000000090c7984 */ /* 0x000e240000000800 */
[----:B0-----:R-:W-:-:S13]  /*0390*/  ISETP.NE.AND P0, PT, R12, RZ, PT ;  /* 0x000000ff0c00720c */ /* 0x001fda0003f05270 */
[----:B------:R-:W-:Y:S01]  /*03a0*/  @!P0 VIADD R10, R10, 0xffffffff ;  /* 0xffffffff0a0a8836 */ /* 0x000fe20000000000 */
[----:B------:R-:W-:Y:S06]  /*03b0*/  @!P0 BRA `(.L_x_54) ;  /* 0x00000000008c8947 */ /* 0x000fec0003800000 */
[----:B------:R-:W-:-:S05]  /*03c0*/  VIADD R10, R17, UR5 ;  /* 0x00000005110a7c36 */ /* 0x000fca0008000000 */
[----:B------:R-:W-:-:S13]  /*03d0*/  ISETP.GE.AND P0, PT, R10, UR9, PT ;  /* 0x000000090a007c0c */ /* 0x000fda000bf06270 */
[----:B------:R-:W-:-:S04]  /*03e0*/  @!P0 LOP3.LUT R12, R12, 0xfffffffd, RZ, 0xc0, !PT ;  /* 0xfffffffd0c0c8812 */ /* 0x000fc800078ec0ff */
[----:B------:R-:W-:-:S04]  /*03f0*/  IADD3 R15, PT, PT, -R12, RZ, RZ ;  /* 0x000000ff0c0f7210 */ /* 0x000fc80007ffe1ff */
[----:B------:R-:W-:-:S04]  /*0400*/  LOP3.LUT R19, R12, R15, RZ, 0xc0, !PT ;  /* 0x0000000f0c137212 */ /* 0x000fc800078ec0ff */
[----:B------:R-:W-:Y:S02]  /*0410*/  LOP3.LUT R12, R12, R19, RZ, 0x3c, !PT ;  /* 0x000000130c0c7212 */ /* 0x000fe400078e3cff */
[----:B------:R-:W-:-:S03]  /*0420*/  LOP3.LUT P0, RZ, R19, UR4, RZ, 0x30, !PT ;  /* 0x0000000413ff7c12 */ /* 0x000fc6000f8030ff */
[----:B------:R0:W-:Y:S10]  /*0430*/  STS [R9], R12 ;  /* 0x0000000c09007388 */ /* 0x0001f40000000800 */
[----:B0-----:R-:W-:Y:S05]  /*0440*/  @!P0 BRA `(.L_x_55) ;  /* 0x0000000000648947 */ /* 0x001fea0003800000 */
[----:B------:R-:W-:-:S05]  /*0450*/  VIADD R21, R17, 0x1 ;  /* 0x0000000111157836 */ /* 0x000fca0000000000 */
[----:B------:R-:W-:-:S13]  /*0460*/  ISETP.NE.AND P0, PT, R21, UR10, PT ;  /* 0x0000000a15007c0c */ /* 0x000fda000bf05270 */
[----:B------:R-:W-:Y:S01]  /*0470*/  @!P0 VIADD R13, R13, 0x1 ;  /* 0x000000010d0d8836 */ /* 0x000fe20000000000 */
[----:B------:R-:W-:Y:S01]  /*0480*/  @!P0 IADD3 R10, PT, PT, R17, -0x1, RZ ;  /* 0xffffffff110a8810 */ /* 0x000fe20007ffe0ff */
[----:B------:R-:W-:Y:S01]  /*0490*/  @!P0 VIADD R11, R11, 0x8 ;  /* 0x000000080b0b8836 */ /* 0x000fe20000000000 */
[----:B------:R-:W-:Y:S06]  /*04a0*/  @!P0 BRA `(.L_x_54) ;  /* 0x0000000000508947 */ /* 0x000fec0003800000 */
[C---:B------:R-:W-:Y:S02]  /*04b0*/  IMAD R14, R17.reuse, 0x4, R5 ;  /* 0x00000004110e7824 */ /* 0x040fe400078e0205 */
[C---:B------:R-:W-:Y:S02]  /*04c0*/  IMAD R16, R17.reuse, 0x4, R6 ;  /* 0x0000000411107824 */ /* 0x040fe400078e0206 */
[----:B------:R-:W-:Y:S01]  /*04d0*/  IMAD R12, R17, 0x4, R4 ;  /* 0x00000004110c7824 */ /* 0x000fe200078e0204 */
[----:B------:R-:W0:Y:S04]  /*04e0*/  LDS R15, [R14] ;  /* 0x000000000e0f7984 */ /* 0x000e280000000800 */
[----:B------:R-:W1:Y:S04]  /*04f0*/  LDS R17, [R16] ;  /* 0x0000000010117984 */ /* 0x000e680000000800 */
[----:B------:R-:W2:Y:S01]  /*0500*/  LDS R10, [R12] ;  /* 0x000000000c0a7984 */ /* 0x000ea20000000800 */
[----:B0-----:R-:W-:-:S02]  /*0510*/  LOP3.LUT R18, R19, R15, RZ, 0xfc, !PT ;  /* 0x0000000f13127212 */ /* 0x001fc400078efcff */
[C---:B-1----:R-:W-:Y:S02]  /*0520*/  LOP3.LUT R17, R19.reuse, R17, RZ, 0xfc, !PT ;  /* 0x0000001113117212 */ /* 0x042fe400078efcff */
[----:B------:R-:W-:Y:S02]  /*0530*/  SHF.L.U32 R18, R18, 0x1, RZ ;  /* 0x0000000112127819 */ /* 0x000fe400000006ff */
[----:B--2---:R-:W-:Y:S02]  /*0540*/  LOP3.LUT R15, R19, R10, RZ, 0xfc, !PT ;  /* 0x0000000a130f7212 */ /* 0x004fe400078efcff */
[----:B------:R-:W-:-:S03]  /*0550*/  SHF.R.U32.HI R17, RZ, 0x1, R17 ;  /* 0x00000001ff117819 */ /* 0x000fc60000011611 */
[----:B------:R0:W-:Y:S01]  /*0560*/  STS [R12+0x4], R15 ;  /* 0x0000040f0c007388 */ /* 0x0001e20000000800 */
[----:B------:R-:W-:-:S03]  /*0570*/  LOP3.LUT R10, R17, R18, R15, 0xfe, !PT ;  /* 0x00000012110a7212 */ /* 0x000fc600078efe0f */
[----:B------:R0:W-:Y:S01]  /*0580*/  STS [R14+0x4], R18 ;  /* 0x000004120e007388 */ /* 0x0001e20000000800 */
[----:B------:R-:W-:Y:S01]  /*0590*/  LOP3.LUT R20, R10, UR4, RZ, 0x3, !PT ;  /* 0x000000040a147c12 */ /* 0x000fe2000f8e03ff */
[----:B------:R-:W-:Y:S02]  /*05a0*/  IMAD.MOV.U32 R10, RZ, RZ, R21 ;  /* 0x000000ffff0a7224 */ /* 0x000fe400078e0015 */
[----:B------:R0:W-:Y:S04]  /*05b0*/  STS [R16+0x4], R17 ;  /* 0x0000041110007388 */ /* 0x0001e80000000800 */
[----:B------:R0:W-:Y:S01]  /*05c0*/  STS [R9+0x4], R20 ;  /* 0x0000041409007388 */ /* 0x0001e20000000800 */
[----:B------:R-:W-:Y:S05]  /*05d0*/  BRA `(.L_x_54) ;  /* 0x0000000000047947 */ /* 0x000fea0003800000 */
.L_x_55:
[----:B------:R-:W-:-:S07]  /*05e0*/  VIADD R10, R17, 0xffffffff ;  /* 0xffffffff110a7836 */ /* 0x000fce0000000000 */
.L_x_54:
[----:B------:R-:W-:Y:S05]  /*05f0*/  BSYNC.RECONVERGENT B2 ;  /* 0x0000000000027941 */ /* 0x000fea0003800200 */
.L_x_53:
[----:B------:R-:W-:-:S13]  /*0600*/  ISETP.GT.AND P0, PT, R10, -0x1, PT ;  /* 0xffffffff0a00780c */ /* 0x000fda0003f04270 */
[----:B------:R-:W-:Y:S05]  /*0610*/  @P0 BRA `(.L_x_56) ;  /* 0xfffffffc004c0947 */ /* 0x000fea000383ffff */
[----:B------:R-:W-:Y:S05]  /*0620*/  BSYNC.RECONVERGENT B1 ;  /* 0x0000000000017941 */ /* 0x000fea0003800200 */
.L_x_52:
[----:B------:R2:W-:Y:S04]  /*0630*/  STS [R2], R11 ;  /* 0x0000000b02007388 */ /* 0x0005e80000000800 */
[----:B------:R2:W-:Y:S01]  /*0640*/  STS [R8], R13 ;  /* 0x0000000d08007388 */ /* 0x0005e20000000800 */
[----:B------:R-:W-:Y:S05]  /*0650*/  BRA `(.L_x_57) ;  /* 0x0000000000087947 */ /* 0x000fea0003800000 */
.L_x_51:
[----:B------:R0:W-:Y:S04]  /*0660*/  STS [R2], RZ ;  /* 0x000000ff02007388 */ /* 0x0001e80000000800 */
[----:B------:R0:W-:Y:S02]  /*0670*/  STS [R8], RZ ;  /* 0x000000ff08007388 */ /* 0x0001e40000000800 */
.L_x_57:
[----:B------:R-:W-:Y:S05]  /*0680*/  BSYNC.RECONVERGENT B0 ;  /* 0x0000000000007941 */ /* 0x000fea0003800200 */
.L_x_50:
[----:B------:R-:W-:Y:S01]  /*0690*/  BAR.SYNC.DEFER_BLOCKING 0x0 ;  /* 0x0000000000007b1d */ /* 0x000fe20000010000 */
[C---:B------:R-:W-:Y:S02]  /*06a0*/  LOP3.LUT P1, RZ, R3.reuse, 0x3e0, RZ, 0xc0, !PT ;  /* 0x000003e003ff7812 */ /* 0x040fe4000782c0ff */
[----:B------:R-:W-:-:S03]  /*06b0*/  ISETP.GT.U32.AND P0, PT, R3, 0x1f, PT ;  /* 0x0000001f0300780c */ /* 0x000fc60003f04070 */
[----:B------:R-:W-:Y:S08]  /*06c0*/  BSSY.RECONVERGENT B0, `(.L_x_58) ;  /* 0x0000046000007945 */ /* 0x000ff00003800200 */
[----:B-1----:R-:W-:Y:S04]  /*06d0*/  @!P1 LDS R4, [R2+0x100] ;  /* 0x0001000002049984 */ /* 0x002fe80000000800 */
[----:B------:R-:W1:Y:S02]  /*06e0*/  @!P1 LDS R5, [R2] ;  /* 0x0000000002059984 */ /* 0x000e640000000800 */
[----:B-1----:R-:W-:-:S05]  /*06f0*/  @!P1 IMAD.IADD R5, R4, 0x1, R5 ;  /* 0x0000000104059824 */ /* 0x002fca00078e0205 */
[----:B------:R-:W-:Y:S04]  /*0700*/  @!P1 STS [R2], R5 ;  /* 0x0000000502009388 */ /* 0x000fe80000000800 */
[----:B------:R-:W-:Y:S04]  /*0710*/  @!P1 LDS R4, [R8+0x100] ;  /* 0x0001000008049984 */ /* 0x000fe80000000800 */
[----:B------:R-:W1:Y:S02]  /*0720*/  @!P1 LDS R7, [R8] ;  /* 0x0000000008079984 */ /* 0x000e640000000800 */
[----:B-1----:R-:W-:-:S05]  /*0730*/  @!P1 IADD3 R7, PT, PT, R4, R7, RZ ;  /* 0x0000000704079210 */ /* 0x002fca0007ffe0ff */
[----:B------:R-:W-:Y:S01]  /*0740*/  @!P1 STS [R8], R7 ;  /* 0x0000000708009388 */ /* 0x000fe20000000800 */
[----:B------:R-:W-:-:S03]  /*0750*/  NOP ;  /* 0x0000000000007918 */ /* 0x000fc60000000000 */
[----:B------:R-:W-:Y:S01]  /*0760*/  @!P0 LDS R4, [R2+0x80] ;  /* 0x0000800002048984 */ /* 0x000fe20000000800 */
[----:B------:R-:W-:-:S03]  /*0770*/  ISETP.GT.U32.AND P1, PT, R3, 0xf, PT ;  /* 0x0000000f0300780c */ /* 0x000fc60003f24070 */
[----:B0-----:R-:W0:Y:S02]  /*0780*/  @!P0 LDS R9, [R2] ;  /* 0x0000000002098984 */ /* 0x001e240000000800 */
[----:B0-----:R-:W-:-:S05]  /*0790*/  @!P0 IMAD.IADD R9, R4, 0x1, R9 ;  /* 0x0000000104098824 */ /* 0x001fca00078e0209 */
[----:B------:R-:W-:Y:S04]  /*07a0*/  @!P0 STS [R2], R9 ;  /* 0x0000000902008388 */ /* 0x000fe80000000800 */
[----:B------:R-:W-:Y:S04]  /*07b0*/  @!P0 LDS R4, [R8+0x80] ;  /* 0x0000800008048984 */ /* 0x000fe80000000800 */
[----:B------:R-:W0:Y:S02]  /*07c0*/  @!P0 LDS R5, [R8] ;  /* 0x0000000008058984 */ /* 0x000e240000000800 */
[----:B0-----:R-:W-:-:S05]  /*07d0*/  @!P0 IMAD.IADD R5, R4, 0x1, R5 ;  /* 0x0000000104058824 */ /* 0x001fca00078e0205 */
        /* <DEDUP_REMOVED lines=39> */
[----:B0-----:R-:W-:-:S05]  /*0a50*/  @!P0 IMAD.IADD R9, R4, 0x1, R9 ;  /* 0x0000000104098824 */ /* 0x001fca00078e0209 */
[----:B------:R0:W-:Y:S01]  /*0a60*/  @!P0 STS [R8], R9 ;  /* 0x0000000908008388 */ /* 0x0001e20000000800 */
[----:B------:R-:W-:Y:S01]  /*0a70*/  NOP ;  /* 0x0000000000007918 */ /* 0x000fe20000000000 */
[----:B------:R-:W-:Y:S05]  /*0a80*/  @P1 BRA `(.L_x_59) ;  /* 0x0000000000241947 */ /* 0x000fea0003800000 */
[----:B------:R-:W1:Y:S01]  /*0a90*/  S2UR UR5, SR_CgaCtaId ;  /* 0x00000000000579c3 */ /* 0x000e620000008800 */
[----:B------:R-:W-:Y:S02]  /*0aa0*/  UMOV UR4, 0x400 ;  /* 0x0000040000047882 */ /* 0x000fe40000000000 */
[----:B-1----:R-:W-:-:S09]  /*0ab0*/  ULEA UR4, UR5, UR4, 0x18 ;  /* 0x0000000405047291 */ /* 0x002fd2000f8ec0ff */
[----:B--2---:R-:W1:Y:S04]  /*0ac0*/  LDS.64 R2, [UR4+0x3c00] ;  /* 0x003c0004ff027984 */ /* 0x004e680008000a00 */
[----:B------:R-:W2:Y:S01]  /*0ad0*/  LDS.64 R4, [UR4+0x3d80] ;  /* 0x003d8004ff047984 */ /* 0x000ea20008000a00 */
[----:B-1----:R-:W-:Y:S01]  /*0ae0*/  IADD3 R2, PT, PT, R3, R2, RZ ;  /* 0x0000000203027210 */ /* 0x002fe20007ffe0ff */
[----:B--2---:R-:W-:-:S04]  /*0af0*/  IMAD.IADD R3, R5, 0x1, R4 ;  /* 0x0000000105037824 */ /* 0x004fc800078e0204 */
[----:B------:R1:W-:Y:S04]  /*0b00*/  STS [UR4+0x3c00], R2 ;  /* 0x003c0002ff007988 */ /* 0x0003e80008000804 */
[----:B------:R1:W-:Y:S02]  /*0b10*/  STS [UR4+0x3d80], R3 ;  /* 0x003d8003ff007988 */ /* 0x0003e40008000804 */
.L_x_59:
[----:B------:R-:W-:Y:S05]  /*0b20*/  BSYNC.RECONVERGENT B0 ;  /* 0x0000000000007941 */ /* 0x000fea0003800200 */
.L_x_58:
[----:B------:R-:W-:Y:S01]  /*0b30*/  NOP ;  /* 0x0000000000007918 */ /* 0x000fe20000000000 */
[----:B------:R-:W-:Y:S05]  /*0b40*/  @P1 EXIT ;  /* 0x000000000000194d */ /* 0x000fea0003800000 */
[----:B------:R-:W3:Y:S01]  /*0b50*/  S2UR UR5, SR_CgaCtaId ;  /* 0x00000000000579c3 */ /* 0x000ee20000008800 */
[----:B------:R-:W-:-:S07]  /*0b60*/  UMOV UR4, 0x400 ;  /* 0x0000040000047882 */ /* 0x000fce0000000000 */
[----:B-12---:R-:W1:Y:S08]  /*0b70*/  LDC.64 R2, c[0x0][0x3a0] ;  /* 0x0000e800ff027b82 */ /* 0x006e700000000a00 */
[----:B------:R-:W2:Y:S01]  /*0b80*/  LDC.64 R4, c[0x0][0x3a8] ;  /* 0x0000ea00ff047b82 */ /* 0x000ea20000000a00 */
[----:B---3--:R-:W-:Y:S01]  /*0b90*/  ULEA UR4, UR5, UR4, 0x18 ;  /* 0x0000000405047291 */ /* 0x008fe2000f8ec0ff */
[----:B-1----:R-:W-:-:S08]  /*0ba0*/  IMAD.WIDE.U32 R2, R0, 0x4, R2 ;  /* 0x0000000400027825 */ /* 0x002fd000078e0002 */
[----:B------:R-:W1:Y:S04]  /*0bb0*/  LDS R7, [UR4+0x3c00] ;  /* 0x003c0004ff077984 */ /* 0x000e680008000800 */
[----:B0-----:R-:W0:Y:S01]  /*0bc0*/  LDS R9, [UR4+0x3d80] ;  /* 0x003d8004ff097984 */ /* 0x001e220008000800 */
[----:B--2---:R-:W-:-:S03]  /*0bd0*/  IMAD.WIDE.U32 R4, R0, 0x4, R4 ;  /* 0x0000000400047825 */ /* 0x004fc600078e0004 */
[----:B-1----:R-:W-:Y:S04]  /*0be0*/  STG.E desc[UR6][R2.64], R7 ;  /* 0x0000000702007986 */ /* 0x002fe8000c101906 */
[----:B0-----:R-:W-:Y:S01]  /*0bf0*/  STG.E desc[UR6][R4.64], R9 ;  /* 0x0000000904007986 */ /* 0x001fe2000c101906 */
[----:B------:R-:W-:Y:S05]  /*0c00*/  EXIT ;  /* 0x000000000000794d */ /* 0x000fea0003800000 */
.L_x_60:
        /* <DEDUP_REMOVED lines=15> */
.L_x_62:


//--------------------- .nv.shared._Z14cuda_kernel_b2iiPjS_S_S_S_iS_iiiiiii --------------------------
	.section	.nv.shared._Z14cuda_kernel_b2iiPjS_S_S_S_iS_iiiiiii,"aw",@nobits
	.sectionflags	@""
	.align	4
.nv.shared._Z14cuda_kernel_b2iiPjS_S_S_S_iS_iiiiiii:
	.zero		17152


//--------------------- .nv.shared.reserved.0     --------------------------
	.section	.nv.shared.reserved.0,"aw",@nobits
	.weak		__nv_reservedSMEM_offset_0_alias
	.size		__nv_reservedSMEM_offset_0_alias, 0, 64
	.other		__nv_reservedSMEM_offset_0_alias,@"STO_CUDA_RESERVED_SHARED STV_DEFAULT"
__nv_reservedSMEM_offset_0_alias:
	.zero		0
	.zero		64


//--------------------- .nv.shared._Z14cuda_kernel_b1iiPjS_S_S_S_iii --------------------------
	.section	.nv.shared._Z14cuda_kernel_b1iiPjS_S_S_S_iii,"aw",@nobits
	.sectionflags	@""
	.align	4
.nv.shared._Z14cuda_kernel_b1iiPjS_S_S_S_iii:
	.zero		17152


//--------------------- .nv.constant0._Z14cuda_kernel_b2iiPjS_S_S_S_iS_iiiiiii --------------------------
	.section	.nv.constant0._Z14cuda_kernel_b2iiPjS_S_S_S_iS_iiiiiii,"a",@progbits
	.sectionflags	@""
	.align	4
.nv.constant0._Z14cuda_kernel_b2iiPjS_S_S_S_iS_iiiiiii:
	.zero		988


//--------------------- .nv.constant0._Z14cuda_kernel_b1iiPjS_S_S_S_iii --------------------------
	.section	.nv.constant0._Z14cuda_kernel_b1iiPjS_S_S_S_iii,"a",@progbits
	.sectionflags	@""
	.align	4
.nv.constant0._Z14cuda_kernel_b1iiPjS_S_S_S_iii:
	.zero		956


//--------------------- SYMBOLS --------------------------

	.type		.nv.reservedSmem.offset0,@object
	.size		.nv.reservedSmem.offset0,0x4
	.type		.nv.reservedSmem.cap,@object
	.size		.nv.reservedSmem.cap,0x4
